//
// Generated by NVIDIA NVVM Compiler
//
// Compiler Build ID: CL-36424714
// Cuda compilation tools, release 13.0, V13.0.88
// Based on NVVM 20.0.0
//

.version 9.0
.target sm_100
.address_size 64

	// .globl	_Z16apply_activationPdS_ii

.visible .entry _Z16apply_activationPdS_ii(
	.param .u64 .ptr .align 1 _Z16apply_activationPdS_ii_param_0,
	.param .u64 .ptr .align 1 _Z16apply_activationPdS_ii_param_1,
	.param .u32 _Z16apply_activationPdS_ii_param_2,
	.param .u32 _Z16apply_activationPdS_ii_param_3
)
{
	.reg .pred 	%p<10>;
	.reg .b32 	%r<25>;
	.reg .b32 	%f<7>;
	.reg .b64 	%rd<16>;
	.reg .b64 	%fd<78>;

	ld.param.u64 	%rd3, [_Z16apply_activationPdS_ii_param_0];
	ld.param.u64 	%rd4, [_Z16apply_activationPdS_ii_param_1];
	ld.param.u32 	%r7, [_Z16apply_activationPdS_ii_param_2];
	ld.param.u32 	%r6, [_Z16apply_activationPdS_ii_param_3];
	cvta.to.global.u64 	%rd1, %rd4;
	cvta.to.global.u64 	%rd2, %rd3;
	mov.u32 	%r8, %ctaid.x;
	mov.u32 	%r9, %ntid.x;
	mov.u32 	%r10, %tid.x;
	mad.lo.s32 	%r1, %r8, %r9, %r10;
	setp.ge.s32 	%p1, %r1, %r7;
	@%p1 bra 	$L__BB0_13;
	setp.eq.s32 	%p2, %r6, 2;
	@%p2 bra 	$L__BB0_9;
	setp.eq.s32 	%p3, %r6, 1;
	@%p3 bra 	$L__BB0_8;
	setp.ne.s32 	%p4, %r6, 0;
	@%p4 bra 	$L__BB0_13;
	mul.wide.s32 	%rd12, %r1, 8;
	add.s64 	%rd13, %rd2, %rd12;
	ld.global.f64 	%fd1, [%rd13];
	neg.f64 	%fd53, %fd1;
	fma.rn.f64 	%fd54, %fd1, 0dBFF71547652B82FE, 0d4338000000000000;
	{
	.reg .b32 %temp; 
	mov.b64 	{%r2, %temp}, %fd54;
	}
	mov.f64 	%fd55, 0dC338000000000000;
	add.rn.f64 	%fd56, %fd54, %fd55;
	fma.rn.f64 	%fd57, %fd56, 0dBFE62E42FEFA39EF, %fd53;
	fma.rn.f64 	%fd58, %fd56, 0dBC7ABC9E3B39803F, %fd57;
	fma.rn.f64 	%fd59, %fd58, 0d3E5ADE1569CE2BDF, 0d3E928AF3FCA213EA;
	fma.rn.f64 	%fd60, %fd59, %fd58, 0d3EC71DEE62401315;
	fma.rn.f64 	%fd61, %fd60, %fd58, 0d3EFA01997C89EB71;
	fma.rn.f64 	%fd62, %fd61, %fd58, 0d3F2A01A014761F65;
	fma.rn.f64 	%fd63, %fd62, %fd58, 0d3F56C16C1852B7AF;
	fma.rn.f64 	%fd64, %fd63, %fd58, 0d3F81111111122322;
	fma.rn.f64 	%fd65, %fd64, %fd58, 0d3FA55555555502A1;
	fma.rn.f64 	%fd66, %fd65, %fd58, 0d3FC5555555555511;
	fma.rn.f64 	%fd67, %fd66, %fd58, 0d3FE000000000000B;
	fma.rn.f64 	%fd68, %fd67, %fd58, 0d3FF0000000000000;
	fma.rn.f64 	%fd69, %fd68, %fd58, 0d3FF0000000000000;
	{
	.reg .b32 %temp; 
	mov.b64 	{%r3, %temp}, %fd69;
	}
	{
	.reg .b32 %temp; 
	mov.b64 	{%temp, %r4}, %fd69;
	}
	shl.b32 	%r13, %r2, 20;
	add.s32 	%r14, %r13, %r4;
	mov.b64 	%fd76, {%r3, %r14};
	{
	.reg .b32 %temp; 
	mov.b64 	{%temp, %r15}, %fd53;
	}
	mov.b32 	%f6, %r15;
	abs.f32 	%f1, %f6;
	setp.lt.f32 	%p7, %f1, 0f4086232B;
	@%p7 bra 	$L__BB0_7;
	setp.gt.f64 	%p8, %fd1, 0d0000000000000000;
	mov.f64 	%fd70, 0d7FF0000000000000;
	sub.f64 	%fd71, %fd70, %fd1;
	selp.f64 	%fd76, 0d0000000000000000, %fd71, %p8;
	setp.geu.f32 	%p9, %f1, 0f40874800;
	@%p9 bra 	$L__BB0_7;
	shr.u32 	%r16, %r2, 31;
	add.s32 	%r17, %r2, %r16;
	shr.s32 	%r18, %r17, 1;
	shl.b32 	%r19, %r18, 20;
	add.s32 	%r20, %r4, %r19;
	mov.b64 	%fd72, {%r3, %r20};
	sub.s32 	%r21, %r2, %r18;
	shl.b32 	%r22, %r21, 20;
	add.s32 	%r23, %r22, 1072693248;
	mov.b32 	%r24, 0;
	mov.b64 	%fd73, {%r24, %r23};
	mul.f64 	%fd76, %fd73, %fd72;
$L__BB0_7:
	add.f64 	%fd74, %fd76, 0d3FF0000000000000;
	rcp.rn.f64 	%fd75, %fd74;
	add.s64 	%rd15, %rd1, %rd12;
	st.global.f64 	[%rd15], %fd75;
	bra.uni 	$L__BB0_13;
$L__BB0_8:
	mul.wide.s32 	%rd9, %r1, 8;
	add.s64 	%rd10, %rd2, %rd9;
	ld.global.f64 	%fd51, [%rd10];
	max.f64 	%fd52, %fd51, 0d0000000000000000;
	add.s64 	%rd11, %rd1, %rd9;
	st.global.f64 	[%rd11], %fd52;
	bra.uni 	$L__BB0_13;
$L__BB0_9:
	mul.wide.s32 	%rd5, %r1, 8;
	add.s64 	%rd6, %rd2, %rd5;
	ld.global.f64 	%fd6, [%rd6];
	{
	.reg .b32 %temp; 
	mov.b64 	{%temp, %r11}, %fd6;
	}
	and.b32  	%r5, %r11, 2147483647;
	{
	.reg .b32 %temp; 
	mov.b64 	{%r12, %temp}, %fd6;
	}
	mov.b64 	%fd7, {%r12, %r5};
	setp.ltu.f64 	%p5, %fd7, 0d3FE4F92224DD2F1A;
	@%p5 bra 	$L__BB0_11;
	add.f64 	%fd11, %fd7, %fd7;
	cvt.rn.f32.f64 	%f2, %fd11;
	mul.f32 	%f3, %f2, 0f3FB8AA3B;
	cvt.rni.f32.f32 	%f4, %f3;
	cvt.f64.f32 	%fd12, %f4;
	fma.rn.f64 	%fd13, %fd12, 0dBFE62E42FEFA39EF, %fd11;
	fma.rn.f64 	%fd14, %fd13, 0d3E5AE904A4741B81, 0d3E928A27F89B6999;
	fma.rn.f64 	%fd15, %fd14, %fd13, 0d3EC71DE715FF7E07;
	fma.rn.f64 	%fd16, %fd15, %fd13, 0d3EFA019A6B0AC45A;
	fma.rn.f64 	%fd17, %fd16, %fd13, 0d3F2A01A017EED94F;
	fma.rn.f64 	%fd18, %fd17, %fd13, 0d3F56C16C17F2A71B;
	fma.rn.f64 	%fd19, %fd18, %fd13, 0d3F811111111173C4;
	fma.rn.f64 	%fd20, %fd19, %fd13, 0d3FA555555555211A;
	fma.rn.f64 	%fd21, %fd20, %fd13, 0d3FC5555555555540;
	fma.rn.f64 	%fd22, %fd21, %fd13, 0d3FE0000000000005;
	mul.f64 	%fd23, %fd13, %fd22;
	fma.rn.f64 	%fd24, %fd23, %fd13, %fd13;
	ex2.approx.ftz.f32 	%f5, %f4;
	cvt.f64.f32 	%fd25, %f5;
	mov.f64 	%fd26, 0d3FF0000000000000;
	sub.f64 	%fd27, %fd26, %fd25;
	neg.f64 	%fd28, %fd24;
	fma.rn.f64 	%fd29, %fd28, %fd25, %fd27;
	mov.f64 	%fd30, 0d4000000000000000;
	sub.f64 	%fd31, %fd30, %fd29;
	rcp.approx.ftz.f64 	%fd32, %fd31;
	neg.f64 	%fd33, %fd31;
	fma.rn.f64 	%fd34, %fd33, %fd32, 0d3FF0000000000000;
	fma.rn.f64 	%fd35, %fd34, %fd34, %fd34;
	fma.rn.f64 	%fd36, %fd35, %fd32, %fd32;
	fma.rn.f64 	%fd37, %fd36, 0dC000000000000000, 0d3FF0000000000000;
	setp.gt.u32 	%p6, %r5, 1077088193;
	selp.f64 	%fd38, 0d3FF0000000000000, %fd37, %p6;
	copysign.f64 	%fd77, %fd6, %fd38;
	bra.uni 	$L__BB0_12;
$L__BB0_11:
	mul.f64 	%fd39, %fd6, %fd6;
	fma.rn.f64 	%fd40, %fd39, 0dBEF0BC46E2F5E964, 0d3F14359F420AFC3D;
	fma.rn.f64 	%fd41, %fd40, %fd39, 0dBF2DF9F0728C5D84;
	fma.rn.f64 	%fd42, %fd41, %fd39, 0d3F4337D1CEC4F033;
	fma.rn.f64 	%fd43, %fd42, %fd39, 0dBF57D6E9674335B3;
	fma.rn.f64 	%fd44, %fd43, %fd39, 0d3F6D6D000D7AAD3D;
	fma.rn.f64 	%fd45, %fd44, %fd39, 0dBF8226E1F3CF1EF5;
	fma.rn.f64 	%fd46, %fd45, %fd39, 0d3F9664F47EC0C8CF;
	fma.rn.f64 	%fd47, %fd46, %fd39, 0dBFABA1BA1B80AB40;
	fma.rn.f64 	%fd48, %fd47, %fd39, 0d3FC111111110FA4A;
	fma.rn.f64 	%fd49, %fd48, %fd39, 0dBFD5555555555550;
	fma.rn.f64 	%fd50, %fd49, %fd39, 0d0000000000000000;
	fma.rn.f64 	%fd77, %fd50, %fd6, %fd6;
$L__BB0_12:
	add.s64 	%rd8, %rd1, %rd5;
	st.global.f64 	[%rd8], %fd77;
$L__BB0_13:
	ret;

}
	// .globl	_Z10batch_normPdS_dddddi
.visible .entry _Z10batch_normPdS_dddddi(
	.param .u64 .ptr .align 1 _Z10batch_normPdS_dddddi_param_0,
	.param .u64 .ptr .align 1 _Z10batch_normPdS_dddddi_param_1,
	.param .f64 _Z10batch_normPdS_dddddi_param_2,
	.param .f64 _Z10batch_normPdS_dddddi_param_3,
	.param .f64 _Z10batch_normPdS_dddddi_param_4,
	.param .f64 _Z10batch_normPdS_dddddi_param_5,
	.param .f64 _Z10batch_normPdS_dddddi_param_6,
	.param .u32 _Z10batch_normPdS_dddddi_param_7
)
{
	.reg .pred 	%p<2>;
	.reg .b32 	%r<6>;
	.reg .b64 	%rd<8>;
	.reg .b64 	%fd<13>;

	ld.param.u64 	%rd1, [_Z10batch_normPdS_dddddi_param_0];
	ld.param.u64 	%rd2, [_Z10batch_normPdS_dddddi_param_1];
	ld.param.f64 	%fd1, [_Z10batch_normPdS_dddddi_param_2];
	ld.param.f64 	%fd2, [_Z10batch_normPdS_dddddi_param_3];
	ld.param.f64 	%fd3, [_Z10batch_normPdS_dddddi_param_4];
	ld.param.f64 	%fd4, [_Z10batch_normPdS_dddddi_param_5];
	ld.param.f64 	%fd5, [_Z10batch_normPdS_dddddi_param_6];
	ld.param.u32 	%r2, [_Z10batch_normPdS_dddddi_param_7];
	mov.u32 	%r3, %ctaid.x;
	mov.u32 	%r4, %ntid.x;
	mov.u32 	%r5, %tid.x;
	mad.lo.s32 	%r1, %r3, %r4, %r5;
	setp.ge.s32 	%p1, %r1, %r2;
	@%p1 bra 	$L__BB1_2;
	cvta.to.global.u64 	%rd3, %rd1;
	cvta.to.global.u64 	%rd4, %rd2;
	mul.wide.s32 	%rd5, %r1, 8;
	add.s64 	%rd6, %rd3, %rd5;
	ld.global.f64 	%fd6, [%rd6];
	sub.f64 	%fd7, %fd6, %fd1;
	mul.f64 	%fd8, %fd3, %fd7;
	add.f64 	%fd9, %fd2, %fd5;
	sqrt.rn.f64 	%fd10, %fd9;
	div.rn.f64 	%fd11, %fd8, %fd10;
	add.f64 	%fd12, %fd4, %fd11;
	add.s64 	%rd7, %rd4, %rd5;
	st.global.f64 	[%rd7], %fd12;
$L__BB1_2:
	ret;

}


// ===== COMPILED SASS (sm_100) =====

	.target	sm_100

	.elftype	@"ET_EXEC"


//--------------------- .note.nv.tkinfo           --------------------------
	.section	.note.nv.tkinfo,"",@"SHT_NOTE"
	.sectionflags	@"SHF_NOTE_NV_TKINFO"
	.tkinfo
        /*0018*/ 	.word	0x00000002
        /*0030*/ 	.string	""
        /*0030*/ 	.string	"ptxas"
        /*0030*/ 	.string	"Cuda compilation tools, release 13.0, V13.0.88"
        /*0030*/ 	.string	"Build cuda_13.0.r13.0/compiler.36424714_0"
        /*0030*/ 	.string	"-arch sm_100 -m 64 "



//--------------------- .note.nv.cuinfo           --------------------------
	.section	.note.nv.cuinfo,"",@"SHT_NOTE"
	.sectionflags	@"SHF_NOTE_NV_CUINFO"
        /*0018*/ 	.short	0x0002
        /*001a*/ 	.short	0x0064
        /*001c*/ 	.short	0x0082
	.zero		2


//--------------------- .nv.info                  --------------------------
	.section	.nv.info,"",@"SHT_CUDA_INFO"
	.align	4


	//----- nvinfo : EIATTR_REGCOUNT
	.align		4
        /*0000*/ 	.byte	0x04, 0x2f
        /*0002*/ 	.short	(.L_1 - .L_0)
	.align		4
.L_0:
        /*0004*/ 	.word	index@(_Z16apply_activationPdS_ii)
        /*0008*/ 	.word	0x00000010


	//----- nvinfo : EIATTR_FRAME_SIZE
	.align		4
.L_1:
        /*000c*/ 	.byte	0x04, 0x11
        /*000e*/ 	.short	(.L_3 - .L_2)
	.align		4
.L_2:
        /*0010*/ 	.word	index@($__internal_2_$__cuda_sm20_dblrcp_rn_slowpath_v3)
        /*0014*/ 	.word	0x00000000


	//----- nvinfo : EIATTR_FRAME_SIZE
	.align		4
.L_3:
        /*0018*/ 	.byte	0x04, 0x11
        /*001a*/ 	.short	(.L_5 - .L_4)
	.align		4
.L_4:
        /*001c*/ 	.word	index@(_Z16apply_activationPdS_ii)
        /*0020*/ 	.word	0x00000000


	//----- nvinfo : EIATTR_REGCOUNT
	.align		4
.L_5:
        /*0024*/ 	.byte	0x04, 0x2f
        /*0026*/ 	.short	(.L_7 - .L_6)
	.align		4
.L_6:
        /*0028*/ 	.word	index@(_Z10batch_normPdS_dddddi)
        /*002c*/ 	.word	0x00000019


	//----- nvinfo : EIATTR_FRAME_SIZE
	.align		4
.L_7:
        /*0030*/ 	.byte	0x04, 0x11
        /*0032*/ 	.short	(.L_9 - .L_8)
	.align		4
.L_8:
        /*0034*/ 	.word	index@($__internal_1_$__cuda_sm20_dsqrt_rn_f64_mediumpath_v1)
        /*0038*/ 	.word	0x00000000


	//----- nvinfo : EIATTR_FRAME_SIZE
	.align		4
.L_9:
        /*003c*/ 	.byte	0x04, 0x11
        /*003e*/ 	.short	(.L_11 - .L_10)
	.align		4
.L_10:
        /*0040*/ 	.word	index@($__internal_0_$__cuda_sm20_div_rn_f64_full)
        /*0044*/ 	.word	0x00000000


	//----- nvinfo : EIATTR_FRAME_SIZE
	.align		4
.L_11:
        /*0048*/ 	.byte	0x04, 0x11
        /*004a*/ 	.short	(.L_13 - .L_12)
	.align		4
.L_12:
        /*004c*/ 	.word	index@(_Z10batch_normPdS_dddddi)
        /*0050*/ 	.word	0x00000000


	//----- nvinfo : EIATTR_MIN_STACK_SIZE
	.align		4
.L_13:
        /*0054*/ 	.byte	0x04, 0x12
        /*0056*/ 	.short	(.L_15 - .L_14)
	.align		4
.L_14:
        /*0058*/ 	.word	index@(_Z10batch_normPdS_dddddi)
        /*005c*/ 	.word	0x00000000


	//----- nvinfo : EIATTR_MIN_STACK_SIZE
	.align		4
.L_15:
        /*0060*/ 	.byte	0x04, 0x12
        /*0062*/ 	.short	(.L_17 - .L_16)
	.align		4
.L_16:
        /*0064*/ 	.word	index@(_Z16apply_activationPdS_ii)
        /*0068*/ 	.word	0x00000000
.L_17:


//--------------------- .nv.compat                --------------------------
	.section	.nv.compat,"",@"SHT_CUDA_COMPAT_INFO"
	.align	4
        /*0000*/ 	.byte	0x02, 0x09, 0x00, 0x00, 0x02, 0x02, 0x01, 0x00, 0x02, 0x05, 0x05, 0x00, 0x03, 0x07, 0x01, 0x01
        /*0010*/ 	.byte	0x02, 0x03, 0x00, 0x00, 0x02, 0x06, 0x01, 0x00, 0x04, 0x0b, 0x08, 0x00, 0x01, 0x00, 0x00, 0x00
        /*0020*/ 	.byte	0x00, 0x00, 0x00, 0x00


//--------------------- .nv.info._Z10batch_normPdS_dddddi --------------------------
	.section	.nv.info._Z10batch_normPdS_dddddi,"",@"SHT_CUDA_INFO"
	.sectionflags	@""
	.align	4


	//----- nvinfo : EIATTR_CUDA_API_VERSION
	.align		4
        /*0000*/ 	.byte	0x04, 0x37
        /*0002*/ 	.short	(.L_19 - .L_18)
.L_18:
        /*0004*/ 	.word	0x00000082


	//----- nvinfo : EIATTR_KPARAM_INFO
	.align		4
.L_19:
        /*0008*/ 	.byte	0x04, 0x17
        /*000a*/ 	.short	(.L_21 - .L_20)
.L_20:
        /*000c*/ 	.word	0x00000000
        /*0010*/ 	.short	0x0007
        /*0012*/ 	.short	0x0038
        /*0014*/ 	.byte	0x00, 0xf0, 0x11, 0x00


	//----- nvinfo : EIATTR_KPARAM_INFO
	.align		4
.L_21:
        /*0018*/ 	.byte	0x04, 0x17
        /*001a*/ 	.short	(.L_23 - .L_22)
.L_22:
        /*001c*/ 	.word	0x00000000
        /*0020*/ 	.short	0x0006
        /*0022*/ 	.short	0x0030
        /*0024*/ 	.byte	0x00, 0xf0, 0x21, 0x00


	//----- nvinfo : EIATTR_KPARAM_INFO
	.align		4
.L_23:
        /*0028*/ 	.byte	0x04, 0x17
        /*002a*/ 	.short	(.L_25 - .L_24)
.L_24:
        /*002c*/ 	.word	0x00000000
        /*0030*/ 	.short	0x0005
        /*0032*/ 	.short	0x0028
        /*0034*/ 	.byte	0x00, 0xf0, 0x21, 0x00


	//----- nvinfo : EIATTR_KPARAM_INFO
	.align		4
.L_25:
        /*0038*/ 	.byte	0x04, 0x17
        /*003a*/ 	.short	(.L_27 - .L_26)
.L_26:
        /*003c*/ 	.word	0x00000000
        /*0040*/ 	.short	0x0004
        /*0042*/ 	.short	0x0020
        /*0044*/ 	.byte	0x00, 0xf0, 0x21, 0x00


	//----- nvinfo : EIATTR_KPARAM_INFO
	.align		4
.L_27:
        /*0048*/ 	.byte	0x04, 0x17
        /*004a*/ 	.short	(.L_29 - .L_28)
.L_28:
        /*004c*/ 	.word	0x00000000
        /*0050*/ 	.short	0x0003
        /*0052*/ 	.short	0x0018
        /*0054*/ 	.byte	0x00, 0xf0, 0x21, 0x00


	//----- nvinfo : EIATTR_KPARAM_INFO
	.align		4
.L_29:
        /*0058*/ 	.byte	0x04, 0x17
        /*005a*/ 	.short	(.L_31 - .L_30)
.L_30:
        /*005c*/ 	.word	0x00000000
        /*0060*/ 	.short	0x0002
        /*0062*/ 	.short	0x0010
        /*0064*/ 	.byte	0x00, 0xf0, 0x21, 0x00


	//----- nvinfo : EIATTR_KPARAM_INFO
	.align		4
.L_31:
        /*0068*/ 	.byte	0x04, 0x17
        /*006a*/ 	.short	(.L_33 - .L_32)
.L_32:
        /*006c*/ 	.word	0x00000000
        /*0070*/ 	.short	0x0001
        /*0072*/ 	.short	0x0008
        /*0074*/ 	.byte	0x00, 0xf5, 0x21, 0x00


	//----- nvinfo : EIATTR_KPARAM_INFO
	.align		4
.L_33:
        /*0078*/ 	.byte	0x04, 0x17
        /*007a*/ 	.short	(.L_35 - .L_34)
.L_34:
        /*007c*/ 	.word	0x00000000
        /*0080*/ 	.short	0x0000
        /*0082*/ 	.short	0x0000
        /*0084*/ 	.byte	0x00, 0xf5, 0x21, 0x00


	//----- nvinfo : EIATTR_SPARSE_MMA_MASK
	.align		4
.L_35:
        /*0088*/ 	.byte	0x03, 0x50
        /*008a*/ 	.short	0x0000


	//----- nvinfo : EIATTR_MAXREG_COUNT
	.align		4
        /*008c*/ 	.byte	0x03, 0x1b
        /*008e*/ 	.short	0x00ff


	//----- nvinfo : EIATTR_MERCURY_ISA_VERSION
	.align		4
        /*0090*/ 	.byte	0x03, 0x5f
        /*0092*/ 	.short	0x0101


	//----- nvinfo : EIATTR_VRC_CTA_INIT_COUNT
	.align		4
        /*0094*/ 	.byte	0x02, 0x4a
	.zero		1
	.zero		1


	//----- nvinfo : EIATTR_EXIT_INSTR_OFFSETS
	.align		4
        /*0098*/ 	.byte	0x04, 0x1c
        /*009a*/ 	.short	(.L_37 - .L_36)


	//   ....[0]....
.L_36:
        /*009c*/ 	.word	0x00000070


	//   ....[1]....
        /*00a0*/ 	.word	0x000003f0


	//----- nvinfo : EIATTR_CRS_STACK_SIZE
	.align		4
.L_37:
        /*00a4*/ 	.byte	0x04, 0x1e
        /*00a6*/ 	.short	(.L_39 - .L_38)
.L_38:
        /*00a8*/ 	.word	0x00000000


	//----- nvinfo : EIATTR_CBANK_PARAM_SIZE
	.align		4
.L_39:
        /*00ac*/ 	.byte	0x03, 0x19
        /*00ae*/ 	.short	0x003c


	//----- nvinfo : EIATTR_PARAM_CBANK
	.align		4
        /*00b0*/ 	.byte	0x04, 0x0a
        /*00b2*/ 	.short	(.L_41 - .L_40)
	.align		4
.L_40:
        /*00b4*/ 	.word	index@(.nv.constant0._Z10batch_normPdS_dddddi)
        /*00b8*/ 	.short	0x0380
        /*00ba*/ 	.short	0x003c


	//----- nvinfo : EIATTR_SW_WAR
	.align		4
.L_41:
        /*00bc*/ 	.byte	0x04, 0x36
        /*00be*/ 	.short	(.L_43 - .L_42)
.L_42:
        /*00c0*/ 	.word	0x00000008
.L_43:


//--------------------- .nv.info._Z16apply_activationPdS_ii --------------------------
	.section	.nv.info._Z16apply_activationPdS_ii,"",@"SHT_CUDA_INFO"
	.sectionflags	@""
	.align	4


	//----- nvinfo : EIATTR_CUDA_API_VERSION
	.align		4
        /*0000*/ 	.byte	0x04, 0x37
        /*0002*/ 	.short	(.L_45 - .L_44)
.L_44:
        /*0004*/ 	.word	0x00000082


	//----- nvinfo : EIATTR_KPARAM_INFO
	.align		4
.L_45:
        /*0008*/ 	.byte	0x04, 0x17
        /*000a*/ 	.short	(.L_47 - .L_46)
.L_46:
        /*000c*/ 	.word	0x00000000
        /*0010*/ 	.short	0x0003
        /*0012*/ 	.short	0x0014
        /*0014*/ 	.byte	0x00, 0xf0, 0x11, 0x00


	//----- nvinfo : EIATTR_KPARAM_INFO
	.align		4
.L_47:
        /*0018*/ 	.byte	0x04, 0x17
        /*001a*/ 	.short	(.L_49 - .L_48)
.L_48:
        /*001c*/ 	.word	0x00000000
        /*0020*/ 	.short	0x0002
        /*0022*/ 	.short	0x0010
        /*0024*/ 	.byte	0x00, 0xf0, 0x11, 0x00


	//----- nvinfo : EIATTR_KPARAM_INFO
	.align		4
.L_49:
        /*0028*/ 	.byte	0x04, 0x17
        /*002a*/ 	.short	(.L_51 - .L_50)
.L_50:
        /*002c*/ 	.word	0x00000000
        /*0030*/ 	.short	0x0001
        /*0032*/ 	.short	0x0008
        /*0034*/ 	.byte	0x00, 0xf5, 0x21, 0x00


	//----- nvinfo : EIATTR_KPARAM_INFO
	.align		4
.L_51:
        /*0038*/ 	.byte	0x04, 0x17
        /*003a*/ 	.short	(.L_53 - .L_52)
.L_52:
        /*003c*/ 	.word	0x00000000
        /*0040*/ 	.short	0x0000
        /*0042*/ 	.short	0x0000
        /*0044*/ 	.byte	0x00, 0xf5, 0x21, 0x00


	//----- nvinfo : EIATTR_SPARSE_MMA_MASK
	.align		4
.L_53:
        /*0048*/ 	.byte	0x03, 0x50
        /*004a*/ 	.short	0x0000


	//----- nvinfo : EIATTR_MAXREG_COUNT
	.align		4
        /*004c*/ 	.byte	0x03, 0x1b
        /*004e*/ 	.short	0x00ff


	//----- nvinfo : EIATTR_MERCURY_ISA_VERSION
	.align		4
        /*0050*/ 	.byte	0x03, 0x5f
        /*0052*/ 	.short	0x0101


	//----- nvinfo : EIATTR_VRC_CTA_INIT_COUNT
	.align		4
        /*0054*/ 	.byte	0x02, 0x4a
	.zero		1
	.zero		1


	//----- nvinfo : EIATTR_EXIT_INSTR_OFFSETS
	.align		4
        /*0058*/ 	.byte	0x04, 0x1c
        /*005a*/ 	.short	(.L_55 - .L_54)


	//   ....[0]....
.L_54:
        /*005c*/ 	.word	0x00000070


	//   ....[1]....
        /*0060*/ 	.word	0x00000110


	//   ....[2]....
        /*0064*/ 	.word	0x00000640


	//   ....[3]....
        /*0068*/ 	.word	0x00000740


	//   ....[4]....
        /*006c*/ 	.word	0x00000df0


	//----- nvinfo : EIATTR_INDIRECT_BRANCH_TARGETS
	.align		4
.L_55:
        /*0070*/ 	.byte	0x04, 0x34
        /*0072*/ 	.short	(.L_57 - .L_56)


	//   ....[0]....
.L_56:
        /*0074*/ 	.word	.L_x_24@srel
        /*0078*/ 	.short	0x0
        /*007a*/ 	.short	0x0
        /*007c*/ 	.word	0x3
        /*0080*/ 	.word	.L_x_25@srel
        /*0084*/ 	.word	.L_x_26@srel
        /*0088*/ 	.word	.L_x_27@srel


	//----- nvinfo : EIATTR_CRS_STACK_SIZE
	.align		4
.L_57:
        /*008c*/ 	.byte	0x04, 0x1e
        /*008e*/ 	.short	(.L_59 - .L_58)
.L_58:
        /*0090*/ 	.word	0x00000000


	//----- nvinfo : EIATTR_CBANK_PARAM_SIZE
	.align		4
.L_59:
        /*0094*/ 	.byte	0x03, 0x19
        /*0096*/ 	.short	0x0018


	//----- nvinfo : EIATTR_PARAM_CBANK
	.align		4
        /*0098*/ 	.byte	0x04, 0x0a
        /*009a*/ 	.short	(.L_61 - .L_60)
	.align		4
.L_60:
        /*009c*/ 	.word	index@(.nv.constant0._Z16apply_activationPdS_ii)
        /*00a0*/ 	.short	0x0380
        /*00a2*/ 	.short	0x0018


	//----- nvinfo : EIATTR_SW_WAR
	.align		4
.L_61:
        /*00a4*/ 	.byte	0x04, 0x36
        /*00a6*/ 	.short	(.L_63 - .L_62)
.L_62:
        /*00a8*/ 	.word	0x00000008
.L_63:


//--------------------- .nv.callgraph             --------------------------
	.section	.nv.callgraph,"",@"SHT_CUDA_CALLGRAPH"
	.align	4
	.sectionentsize	8
	.align		4
        /*0000*/ 	.word	0x00000000
	.align		4
        /*0004*/ 	.word	0xffffffff
	.align		4
        /*0008*/ 	.word	0x00000000
	.align		4
        /*000c*/ 	.word	0xfffffffe
	.align		4
        /*0010*/ 	.word	0x00000000
	.align		4
        /*0014*/ 	.word	0xfffffffd
	.align		4
        /*0018*/ 	.word	0x00000000
	.align		4
        /*001c*/ 	.word	0xfffffffc


//--------------------- .nv.constant2._Z16apply_activationPdS_ii --------------------------
	.section	.nv.constant2._Z16apply_activationPdS_ii,"a",@progbits
	.sectionflags	@""
	.align	4
.nv.constant2._Z16apply_activationPdS_ii:
        /*0000*/ 	.byte	0x50, 0x06, 0x00, 0x00, 0x50, 0x07, 0x00, 0x00, 0x00, 0x01, 0x00, 0x00


//--------------------- .text._Z10batch_normPdS_dddddi --------------------------
	.section	.text._Z10batch_normPdS_dddddi,"ax",@progbits
	.align	128
        .global         _Z10batch_normPdS_dddddi
        .type           _Z10batch_normPdS_dddddi,@function
        .size           _Z10batch_normPdS_dddddi,(.L_x_29 - _Z10batch_normPdS_dddddi)
        .other          _Z10batch_normPdS_dddddi,@"STO_CUDA_ENTRY STV_DEFAULT"
_Z10batch_normPdS_dddddi:
.text._Z10batch_normPdS_dddddi:
[----:B------:R-:W-:Y:S01]  /*0000*/  LDC R1, c[0x0][0x37c] ;  /* 0x0000df00ff017b82 */ /* 0x000fe20000000800 */
[----:B------:R-:W0:Y:S07]  /*0010*/  S2R R3, SR_TID.X ;  /* 0x0000000000037919 */ /* 0x000e2e0000002100 */
[----:B------:R-:W0:Y:S01]  /*0020*/  S2UR UR4, SR_CTAID.X ;  /* 0x00000000000479c3 */ /* 0x000e220000002500 */
[----:B------:R-:W1:Y:S07]  /*0030*/  LDCU UR5, c[0x0][0x3b8] ;  /* 0x00007700ff0577ac */ /* 0x000e6e0008000800 */
[----:B------:R-:W0:Y:S02]  /*0040*/  LDC R0, c[0x0][0x360] ;  /* 0x0000d800ff007b82 */ /* 0x000e240000000800 */
[----:B0-----:R-:W-:-:S05]  /*0050*/  IMAD R0, R0, UR4, R3 ;  /* 0x0000000400007c24 */ /* 0x001fca000f8e0203 */
[----:B-1----:R-:W-:-:S13]  /*0060*/  ISETP.GE.AND P0, PT, R0, UR5, PT ;  /* 0x0000000500007c0c */ /* 0x002fda000bf06270 */
[----:B------:R-:W-:Y:S05]  /*0070*/  @P0 EXIT ;  /* 0x000000000000094d */ /* 0x000fea0003800000 */
[----:B------:R-:W0:Y:S01]  /*0080*/  LDC.64 R6, c[0x0][0x380] ;  /* 0x0000e000ff067b82 */ /* 0x000e220000000a00 */
[----:B------:R-:W1:Y:S01]  /*0090*/  LDCU.64 UR4, c[0x0][0x358] ;  /* 0x00006b00ff0477ac */ /* 0x000e620008000a00 */
[----:B------:R-:W2:Y:S06]  /*00a0*/  LDCU.128 UR8, c[0x0][0x390] ;  /* 0x00007200ff0877ac */ /* 0x000eac0008000c00 */
[----:B------:R-:W2:Y:S01]  /*00b0*/  LDC.64 R4, c[0x0][0x3b0] ;  /* 0x0000ec00ff047b82 */ /* 0x000ea20000000a00 */
[----:B------:R-:W-:Y:S01]  /*00c0*/  IMAD.MOV.U32 R10, RZ, RZ, 0x0 ;  /* 0x00000000ff0a7424 */ /* 0x000fe200078e00ff */
[----:B------:R-:W3:Y:S01]  /*00d0*/  LDCU.64 UR6, c[0x0][0x3a0] ;  /* 0x00007400ff0677ac */ /* 0x000ee20008000a00 */
[----:B0-----:R-:W-:-:S06]  /*00e0*/  IMAD.WIDE R6, R0, 0x8, R6 ;  /* 0x0000000800067825 */ /* 0x001fcc00078e0206 */
[----:B-1----:R-:W4:Y:S01]  /*00f0*/  LDG.E.64 R6, desc[UR4][R6.64] ;  /* 0x0000000406067981 */ /* 0x002f22000c1e1b00 */
[----:B------:R-:W-:Y:S01]  /*0100*/  IMAD.MOV.U32 R11, RZ, RZ, 0x3fd80000 ;  /* 0x3fd80000ff0b7424 */ /* 0x000fe200078e00ff */
[----:B--2---:R-:W-:-:S06]  /*0110*/  DADD R4, R4, UR10 ;  /* 0x0000000a04047e29 */ /* 0x004fcc0008000000 */
[----:B------:R-:W0:Y:S04]  /*0120*/  MUFU.RSQ64H R3, R5 ;  /* 0x0000000500037308 */ /* 0x000e280000001c00 */
[----:B------:R-:W-:-:S05]  /*0130*/  VIADD R2, R5, 0xfcb00000 ;  /* 0xfcb0000005027836 */ /* 0x000fca0000000000 */
[----:B------:R-:W-:Y:S01]  /*0140*/  ISETP.GE.U32.AND P0, PT, R2, 0x7ca00000, PT ;  /* 0x7ca000000200780c */ /* 0x000fe20003f06070 */
[----:B0-----:R-:W-:-:S08]  /*0150*/  DMUL R8, R2, R2 ;  /* 0x0000000202087228 */ /* 0x001fd00000000000 */
[----:B------:R-:W-:-:S08]  /*0160*/  DFMA R8, R4, -R8, 1 ;  /* 0x3ff000000408742b */ /* 0x000fd00000000808 */
[----:B------:R-:W-:Y:S02]  /*0170*/  DFMA R10, R8, R10, 0.5 ;  /* 0x3fe00000080a742b */ /* 0x000fe4000000000a */
[----:B------:R-:W-:-:S08]  /*0180*/  DMUL R8, R2, R8 ;  /* 0x0000000802087228 */ /* 0x000fd00000000000 */
[----:B------:R-:W-:-:S08]  /*0190*/  DFMA R12, R10, R8, R2 ;  /* 0x000000080a0c722b */ /* 0x000fd00000000002 */
[----:B------:R-:W-:Y:S02]  /*01a0*/  DMUL R10, R4, R12 ;  /* 0x0000000c040a7228 */ /* 0x000fe40000000000 */
[----:B------:R-:W-:Y:S02]  /*01b0*/  VIADD R17, R13, 0xfff00000 ;  /* 0xfff000000d117836 */ /* 0x000fe40000000000 */
[----:B------:R-:W-:-:S04]  /*01c0*/  IMAD.MOV.U32 R16, RZ, RZ, R12 ;  /* 0x000000ffff107224 */ /* 0x000fc800078e000c */
[----:B------:R-:W-:-:S08]  /*01d0*/  DFMA R14, R10, -R10, R4 ;  /* 0x8000000a0a0e722b */ /* 0x000fd00000000004 */
[----:B------:R-:W-:Y:S02]  /*01e0*/  DFMA R8, R14, R16, R10 ;  /* 0x000000100e08722b */ /* 0x000fe4000000000a */
[----:B----4-:R-:W-:-:S08]  /*01f0*/  DADD R6, R6, -UR8 ;  /* 0x8000000806067e29 */ /* 0x010fd00008000000 */
[----:B---3--:R-:W-:Y:S01]  /*0200*/  DMUL R6, R6, UR6 ;  /* 0x0000000606067c28 */ /* 0x008fe20008000000 */
[----:B------:R-:W-:Y:S10]  /*0210*/  @!P0 BRA `(.L_x_0) ;  /* 0x0000000000108947 */ /* 0x000ff40003800000 */
[----:B------:R-:W-:-:S07]  /*0220*/  MOV R8, 0x240 ;  /* 0x0000024000087802 */ /* 0x000fce0000000f00 */
[----:B------:R-:W-:Y:S05]  /*0230*/  CALL.REL.NOINC `($__internal_1_$__cuda_sm20_dsqrt_rn_f64_mediumpath_v1) ;  /* 0x0000000400e47944 */ /* 0x000fea0003c00000 */
[----:B------:R-:W-:Y:S02]  /*0240*/  IMAD.MOV.U32 R8, RZ, RZ, R2 ;  /* 0x000000ffff087224 */ /* 0x000fe400078e0002 */
[----:B------:R-:W-:-:S07]  /*0250*/  IMAD.MOV.U32 R9, RZ, RZ, R3 ;  /* 0x000000ffff097224 */ /* 0x000fce00078e0003 */
.L_x_0:
[----:B------:R-:W0:Y:S01]  /*0260*/  MUFU.RCP64H R3, R9 ;  /* 0x0000000900037308 */ /* 0x000e220000001800 */
[----:B------:R-:W-:Y:S01]  /*0270*/  IMAD.MOV.U32 R2, RZ, RZ, 0x1 ;  /* 0x00000001ff027424 */ /* 0x000fe200078e00ff */
[----:B------:R-:W-:Y:S01]  /*0280*/  FSETP.GEU.AND P1, PT, |R7|, 6.5827683646048100446e-37, PT ;  /* 0x036000000700780b */ /* 0x000fe20003f2e200 */
[----:B------:R-:W-:Y:S04]  /*0290*/  BSSY.RECONVERGENT B0, `(.L_x_1) ;  /* 0x0000010000007945 */ /* 0x000fe80003800200 */
[----:B0-----:R-:W-:-:S08]  /*02a0*/  DFMA R4, R2, -R8, 1 ;  /* 0x3ff000000204742b */ /* 0x001fd00000000808 */
[----:B------:R-:W-:-:S08]  /*02b0*/  DFMA R4, R4, R4, R4 ;  /* 0x000000040404722b */ /* 0x000fd00000000004 */
[----:B------:R-:W-:-:S08]  /*02c0*/  DFMA R4, R2, R4, R2 ;  /* 0x000000040204722b */ /* 0x000fd00000000002 */
[----:B------:R-:W-:-:S08]  /*02d0*/  DFMA R2, R4, -R8, 1 ;  /* 0x3ff000000402742b */ /* 0x000fd00000000808 */
[----:B------:R-:W-:-:S08]  /*02e0*/  DFMA R2, R4, R2, R4 ;  /* 0x000000020402722b */ /* 0x000fd00000000004 */
[----:B------:R-:W-:-:S08]  /*02f0*/  DMUL R4, R6, R2 ;  /* 0x0000000206047228 */ /* 0x000fd00000000000 */
[----:B------:R-:W-:-:S08]  /*0300*/  DFMA R10, R4, -R8, R6 ;  /* 0x80000008040a722b */ /* 0x000fd00000000006 */
[----:B------:R-:W-:-:S10]  /*0310*/  DFMA R2, R2, R10, R4 ;  /* 0x0000000a0202722b */ /* 0x000fd40000000004 */
[----:B------:R-:W-:-:S05]  /*0320*/  FFMA R4, RZ, R9, R3 ;  /* 0x00000009ff047223 */ /* 0x000fca0000000003 */
[----:B------:R-:W-:-:S13]  /*0330*/  FSETP.GT.AND P0, PT, |R4|, 1.469367938527859385e-39, PT ;  /* 0x001000000400780b */ /* 0x000fda0003f04200 */
[----:B------:R-:W-:Y:S05]  /*0340*/  @P0 BRA P1, `(.L_x_2) ;  /* 0x0000000000100947 */ /* 0x000fea0000800000 */
[----:B------:R-:W-:Y:S01]  /*0350*/  IMAD.MOV.U32 R4, RZ, RZ, R8 ;  /* 0x000000ffff047224 */ /* 0x000fe200078e0008 */
[----:B------:R-:W-:Y:S01]  /*0360*/  MOV R10, 0x390 ;  /* 0x00000390000a7802 */ /* 0x000fe20000000f00 */
[----:B------:R-:W-:-:S07]  /*0370*/  IMAD.MOV.U32 R5, RZ, RZ, R9 ;  /* 0x000000ffff057224 */ /* 0x000fce00078e0009 */
[----:B------:R-:W-:Y:S05]  /*0380*/  CALL.REL.NOINC `($__internal_0_$__cuda_sm20_div_rn_f64_full) ;  /* 0x00000000001c7944 */ /* 0x000fea0003c00000 */
.L_x_2:
[----:B------:R-:W-:Y:S05]  /*0390*/  BSYNC.RECONVERGENT B0 ;  /* 0x0000000000007941 */ /* 0x000fea0003800200 */
.L_x_1:
[----:B------:R-:W0:Y:S01]  /*03a0*/  LDC.64 R4, c[0x0][0x388] ;  /* 0x0000e200ff047b82 */ /* 0x000e220000000a00 */
[----:B------:R-:W1:Y:S02]  /*03b0*/  LDCU.64 UR6, c[0x0][0x3a8] ;  /* 0x00007500ff0677ac */ /* 0x000e640008000a00 */
[----:B-1----:R-:W-:Y:S01]  /*03c0*/  DADD R2, R2, UR6 ;  /* 0x0000000602027e29 */ /* 0x002fe20008000000 */
[----:B0-----:R-:W-:-:S06]  /*03d0*/  IMAD.WIDE R4, R0, 0x8, R4 ;  /* 0x0000000800047825 */ /* 0x001fcc00078e0204 */
[----:B------:R-:W-:Y:S01]  /*03e0*/  STG.E.64 desc[UR4][R4.64], R2 ;  /* 0x0000000204007986 */ /* 0x000fe2000c101b04 */
[----:B------:R-:W-:Y:S05]  /*03f0*/  EXIT ;  /* 0x000000000000794d */ /* 0x000fea0003800000 */
        .weak           $__internal_0_$__cuda_sm20_div_rn_f64_full
        .type           $__internal_0_$__cuda_sm20_div_rn_f64_full,@function
        .size           $__internal_0_$__cuda_sm20_div_rn_f64_full,($__internal_1_$__cuda_sm20_dsqrt_rn_f64_mediumpath_v1 - $__internal_0_$__cuda_sm20_div_rn_f64_full)
$__internal_0_$__cuda_sm20_div_rn_f64_full:
[C---:B------:R-:W-:Y:S01]  /*0400*/  FSETP.GEU.AND P0, PT, |R5|.reuse, 1.469367938527859385e-39, PT ;  /* 0x001000000500780b */ /* 0x040fe20003f0e200 */
[----:B------:R-:W-:Y:S01]  /*0410*/  IMAD.MOV.U32 R16, RZ, RZ, 0x1 ;  /* 0x00000001ff107424 */ /* 0x000fe200078e00ff */
[----:B------:R-:W-:Y:S01]  /*0420*/  LOP3.LUT R2, R5, 0x800fffff, RZ, 0xc0, !PT ;  /* 0x800fffff05027812 */ /* 0x000fe200078ec0ff */
[----:B------:R-:W-:Y:S01]  /*0430*/  BSSY.RECONVERGENT B1, `(.L_x_3) ;  /* 0x0000055000017945 */ /* 0x000fe20003800200 */
[C---:B------:R-:W-:Y:S02]  /*0440*/  FSETP.GEU.AND P2, PT, |R7|.reuse, 1.469367938527859385e-39, PT ;  /* 0x001000000700780b */ /* 0x040fe40003f4e200 */
[----:B------:R-:W-:Y:S01]  /*0450*/  LOP3.LUT R3, R2, 0x3ff00000, RZ, 0xfc, !PT ;  /* 0x3ff0000002037812 */ /* 0x000fe200078efcff */
[----:B------:R-:W-:Y:S01]  /*0460*/  IMAD.MOV.U32 R2, RZ, RZ, R4 ;  /* 0x000000ffff027224 */ /* 0x000fe200078e0004 */
[----:B------:R-:W-:Y:S02]  /*0470*/  LOP3.LUT R11, R7, 0x7ff00000, RZ, 0xc0, !PT ;  /* 0x7ff00000070b7812 */ /* 0x000fe400078ec0ff */
[----:B------:R-:W-:-:S03]  /*0480*/  LOP3.LUT R14, R5, 0x7ff00000, RZ, 0xc0, !PT ;  /* 0x7ff00000050e7812 */ /* 0x000fc600078ec0ff */
[----:B------:R-:W-:Y:S01]  /*0490*/  @!P0 DMUL R2, R4, 8.98846567431157953865e+307 ;  /* 0x7fe0000004028828 */ /* 0x000fe20000000000 */
[----:B------:R-:W-:-:S03]  /*04a0*/  ISETP.GE.U32.AND P1, PT, R11, R14, PT ;  /* 0x0000000e0b00720c */ /* 0x000fc60003f26070 */
[----:B------:R-:W-:Y:S01]  /*04b0*/  @!P2 LOP3.LUT R12, R5, 0x7ff00000, RZ, 0xc0, !PT ;  /* 0x7ff00000050ca812 */ /* 0x000fe200078ec0ff */
[----:B------:R-:W-:Y:S01]  /*04c0*/  @!P2 IMAD.MOV.U32 R18, RZ, RZ, RZ ;  /* 0x000000ffff12a224 */ /* 0x000fe200078e00ff */
[----:B------:R-:W0:Y:S02]  /*04d0*/  MUFU.RCP64H R17, R3 ;  /* 0x0000000300117308 */ /* 0x000e240000001800 */
[----:B------:R-:W-:Y:S01]  /*04e0*/  @!P2 ISETP.GE.U32.AND P3, PT, R11, R12, PT ;  /* 0x0000000c0b00a20c */ /* 0x000fe20003f66070 */
[----:B------:R-:W-:-:S05]  /*04f0*/  IMAD.MOV.U32 R12, RZ, RZ, 0x1ca00000 ;  /* 0x1ca00000ff0c7424 */ /* 0x000fca00078e00ff */
[----:B------:R-:W-:-:S04]  /*0500*/  @!P2 SEL R13, R12, 0x63400000, !P3 ;  /* 0x634000000c0da807 */ /* 0x000fc80005800000 */
[----:B------:R-:W-:-:S04]  /*0510*/  @!P2 LOP3.LUT R13, R13, 0x80000000, R7, 0xf8, !PT ;  /* 0x800000000d0da812 */ /* 0x000fc800078ef807 */
[----:B------:R-:W-:Y:S01]  /*0520*/  @!P2 LOP3.LUT R19, R13, 0x100000, RZ, 0xfc, !PT ;  /* 0x001000000d13a812 */ /* 0x000fe200078efcff */
[----:B0-----:R-:W-:-:S08]  /*0530*/  DFMA R8, R16, -R2, 1 ;  /* 0x3ff000001008742b */ /* 0x001fd00000000802 */
[----:B------:R-:W-:-:S08]  /*0540*/  DFMA R8, R8, R8, R8 ;  /* 0x000000080808722b */ /* 0x000fd00000000008 */
[----:B------:R-:W-:Y:S01]  /*0550*/  DFMA R16, R16, R8, R16 ;  /* 0x000000081010722b */ /* 0x000fe20000000010 */
[----:B------:R-:W-:Y:S01]  /*0560*/  SEL R9, R12, 0x63400000, !P1 ;  /* 0x634000000c097807 */ /* 0x000fe20004800000 */
[----:B------:R-:W-:-:S03]  /*0570*/  IMAD.MOV.U32 R8, RZ, RZ, R6 ;  /* 0x000000ffff087224 */ /* 0x000fc600078e0006 */
[----:B------:R-:W-:-:S03]  /*0580*/  LOP3.LUT R9, R9, 0x800fffff, R7, 0xf8, !PT ;  /* 0x800fffff09097812 */ /* 0x000fc600078ef807 */
[----:B------:R-:W-:-:S03]  /*0590*/  DFMA R20, R16, -R2, 1 ;  /* 0x3ff000001014742b */ /* 0x000fc60000000802 */
[----:B------:R-:W-:-:S05]  /*05a0*/  @!P2 DFMA R8, R8, 2, -R18 ;  /* 0x400000000808a82b */ /* 0x000fca0000000812 */
[----:B------:R-:W-:Y:S01]  /*05b0*/  DFMA R16, R16, R20, R16 ;  /* 0x000000141010722b */ /* 0x000fe20000000010 */
[----:B------:R-:W-:Y:S02]  /*05c0*/  IMAD.MOV.U32 R21, RZ, RZ, R11 ;  /* 0x000000ffff157224 */ /* 0x000fe400078e000b */
[----:B------:R-:W-:Y:S01]  /*05d0*/  IMAD.MOV.U32 R20, RZ, RZ, R14 ;  /* 0x000000ffff147224 */ /* 0x000fe200078e000e */
[----:B------:R-:W-:Y:S02]  /*05e0*/  @!P0 LOP3.LUT R20, R3, 0x7ff00000, RZ, 0xc0, !PT ;  /* 0x7ff0000003148812 */ /* 0x000fe400078ec0ff */
[----:B------:R-:W-:Y:S02]  /*05f0*/  @!P2 LOP3.LUT R21, R9, 0x7ff00000, RZ, 0xc0, !PT ;  /* 0x7ff000000915a812 */ /* 0x000fe400078ec0ff */
[----:B------:R-:W-:Y:S01]  /*0600*/  DMUL R18, R16, R8 ;  /* 0x0000000810127228 */ /* 0x000fe20000000000 */
[----:B------:R-:W-:Y:S02]  /*0610*/  VIADD R22, R20, 0xffffffff ;  /* 0xffffffff14167836 */ /* 0x000fe40000000000 */
[----:B------:R-:W-:-:S05]  /*0620*/  VIADD R13, R21, 0xffffffff ;  /* 0xffffffff150d7836 */ /* 0x000fca0000000000 */
[----:B------:R-:W-:Y:S01]  /*0630*/  DFMA R14, R18, -R2, R8 ;  /* 0x80000002120e722b */ /* 0x000fe20000000008 */
[----:B------:R-:W-:-:S04]  /*0640*/  ISETP.GT.U32.AND P0, PT, R13, 0x7feffffe, PT ;  /* 0x7feffffe0d00780c */ /* 0x000fc80003f04070 */
[----:B------:R-:W-:-:S03]  /*0650*/  ISETP.GT.U32.OR P0, PT, R22, 0x7feffffe, P0 ;  /* 0x7feffffe1600780c */ /* 0x000fc60000704470 */
[----:B------:R-:W-:-:S10]  /*0660*/  DFMA R14, R16, R14, R18 ;  /* 0x0000000e100e722b */ /* 0x000fd40000000012 */
[----:B------:R-:W-:Y:S05]  /*0670*/  @P0 BRA `(.L_x_4) ;  /* 0x00000000006c0947 */ /* 0x000fea0003800000 */
[----:B------:R-:W-:-:S04]  /*0680*/  LOP3.LUT R16, R5, 0x7ff00000, RZ, 0xc0, !PT ;  /* 0x7ff0000005107812 */ /* 0x000fc800078ec0ff */
[CC--:B------:R-:W-:Y:S02]  /*0690*/  VIADDMNMX R6, R11.reuse, -R16.reuse, 0xb9600000, !PT ;  /* 0xb96000000b067446 */ /* 0x0c0fe40007800910 */
[----:B------:R-:W-:Y:S02]  /*06a0*/  ISETP.GE.U32.AND P0, PT, R11, R16, PT ;  /* 0x000000100b00720c */ /* 0x000fe40003f06070 */
[----:B------:R-:W-:Y:S02]  /*06b0*/  VIMNMX R6, PT, PT, R6, 0x46a00000, PT ;  /* 0x46a0000006067848 */ /* 0x000fe40003fe0100 */
[----:B------:R-:W-:-:S05]  /*06c0*/  SEL R11, R12, 0x63400000, !P0 ;  /* 0x634000000c0b7807 */ /* 0x000fca0004000000 */
[----:B------:R-:W-:Y:S02]  /*06d0*/  IMAD.IADD R11, R6, 0x1, -R11 ;  /* 0x00000001060b7824 */ /* 0x000fe400078e0a0b */
[----:B------:R-:W-:Y:S02]  /*06e0*/  IMAD.MOV.U32 R6, RZ, RZ, RZ ;  /* 0x000000ffff067224 */ /* 0x000fe400078e00ff */
[----:B------:R-:W-:-:S06]  /*06f0*/  VIADD R7, R11, 0x7fe00000 ;  /* 0x7fe000000b077836 */ /* 0x000fcc0000000000 */
[----:B------:R-:W-:-:S10]  /*0700*/  DMUL R12, R14, R6 ;  /* 0x000000060e0c7228 */ /* 0x000fd40000000000 */
[----:B------:R-:W-:-:S13]  /*0710*/  FSETP.GTU.AND P0, PT, |R13|, 1.469367938527859385e-39, PT ;  /* 0x001000000d00780b */ /* 0x000fda0003f0c200 */
[----:B------:R-:W-:Y:S05]  /*0720*/  @P0 BRA `(.L_x_5) ;  /* 0x0000000000940947 */ /* 0x000fea0003800000 */
[----:B------:R-:W-:Y:S01]  /*0730*/  DFMA R2, R14, -R2, R8 ;  /* 0x800000020e02722b */ /* 0x000fe20000000008 */
[----:B------:R-:W-:-:S09]  /*0740*/  IMAD.MOV.U32 R6, RZ, RZ, RZ ;  /* 0x000000ffff067224 */ /* 0x000fd200078e00ff */
[C---:B------:R-:W-:Y:S02]  /*0750*/  FSETP.NEU.AND P0, PT, R3.reuse, RZ, PT ;  /* 0x000000ff0300720b */ /* 0x040fe40003f0d000 */
[----:B------:R-:W-:-:S04]  /*0760*/  LOP3.LUT R5, R3, 0x80000000, R5, 0x48, !PT ;  /* 0x8000000003057812 */ /* 0x000fc800078e4805 */
[----:B------:R-:W-:-:S07]  /*0770*/  LOP3.LUT R7, R5, R7, RZ, 0xfc, !PT ;  /* 0x0000000705077212 */ /* 0x000fce00078efcff */
[----:B------:R-:W-:Y:S05]  /*0780*/  @!P0 BRA `(.L_x_5) ;  /* 0x00000000007c8947 */ /* 0x000fea0003800000 */
[----:B------:R-:W-:Y:S01]  /*0790*/  IMAD.MOV R3, RZ, RZ, -R11 ;  /* 0x000000ffff037224 */ /* 0x000fe200078e0a0b */
[----:B------:R-:W-:Y:S01]  /*07a0*/  DMUL.RP R6, R14, R6 ;  /* 0x000000060e067228 */ /* 0x000fe20000008000 */
[----:B------:R-:W-:-:S06]  /*07b0*/  IMAD.MOV.U32 R2, RZ, RZ, RZ ;  /* 0x000000ffff027224 */ /* 0x000fcc00078e00ff */
[----:B------:R-:W-:-:S03]  /*07c0*/  DFMA R2, R12, -R2, R14 ;  /* 0x800000020c02722b */ /* 0x000fc6000000000e */
[----:B------:R-:W-:-:S03]  /*07d0*/  LOP3.LUT R5, R7, R5, RZ, 0x3c, !PT ;  /* 0x0000000507057212 */ /* 0x000fc600078e3cff */
[----:B------:R-:W-:-:S04]  /*07e0*/  IADD3 R2, PT, PT, -R11, -0x43300000, RZ ;  /* 0xbcd000000b027810 */ /* 0x000fc80007ffe1ff */
[----:B------:R-:W-:-:S04]  /*07f0*/  FSETP.NEU.AND P0, PT, |R3|, R2, PT ;  /* 0x000000020300720b */ /* 0x000fc80003f0d200 */
[----:B------:R-:W-:Y:S02]  /*0800*/  FSEL R12, R6, R12, !P0 ;  /* 0x0000000c060c7208 */ /* 0x000fe40004000000 */
[----:B------:R-:W-:Y:S01]  /*0810*/  FSEL R13, R5, R13, !P0 ;  /* 0x0000000d050d7208 */ /* 0x000fe20004000000 */
[----:B------:R-:W-:Y:S06]  /*0820*/  BRA `(.L_x_5) ;  /* 0x0000000000547947 */ /* 0x000fec0003800000 */
.L_x_4:
[----:B------:R-:W-:-:S14]  /*0830*/  DSETP.NAN.AND P0, PT, R6, R6, PT ;  /* 0x000000060600722a */ /* 0x000fdc0003f08000 */
[----:B------:R-:W-:Y:S05]  /*0840*/  @P0 BRA `(.L_x_6) ;  /* 0x0000000000440947 */ /* 0x000fea0003800000 */
[----:B------:R-:W-:-:S14]  /*0850*/  DSETP.NAN.AND P0, PT, R4, R4, PT ;  /* 0x000000040400722a */ /* 0x000fdc0003f08000 */
[----:B------:R-:W-:Y:S05]  /*0860*/  @P0 BRA `(.L_x_7) ;  /* 0x0000000000300947 */ /* 0x000fea0003800000 */
[----:B------:R-:W-:Y:S01]  /*0870*/  ISETP.NE.AND P0, PT, R21, R20, PT ;  /* 0x000000141500720c */ /* 0x000fe20003f05270 */
[----:B------:R-:W-:Y:S02]  /*0880*/  IMAD.MOV.U32 R12, RZ, RZ, 0x0 ;  /* 0x00000000ff0c7424 */ /* 0x000fe400078e00ff */
[----:B------:R-:W-:-:S10]  /*0890*/  IMAD.MOV.U32 R13, RZ, RZ, -0x80000 ;  /* 0xfff80000ff0d7424 */ /* 0x000fd400078e00ff */
[----:B------:R-:W-:Y:S05]  /*08a0*/  @!P0 BRA `(.L_x_5) ;  /* 0x0000000000348947 */ /* 0x000fea0003800000 */
[----:B------:R-:W-:Y:S02]  /*08b0*/  ISETP.NE.AND P0, PT, R21, 0x7ff00000, PT ;  /* 0x7ff000001500780c */ /* 0x000fe40003f05270 */
[----:B------:R-:W-:Y:S02]  /*08c0*/  LOP3.LUT R13, R7, 0x80000000, R5, 0x48, !PT ;  /* 0x80000000070d7812 */ /* 0x000fe400078e4805 */
[----:B------:R-:W-:-:S13]  /*08d0*/  ISETP.EQ.OR P0, PT, R20, RZ, !P0 ;  /* 0x000000ff1400720c */ /* 0x000fda0004702670 */
[----:B------:R-:W-:Y:S01]  /*08e0*/  @P0 LOP3.LUT R2, R13, 0x7ff00000, RZ, 0xfc, !PT ;  /* 0x7ff000000d020812 */ /* 0x000fe200078efcff */
[----:B------:R-:W-:Y:S02]  /*08f0*/  @!P0 IMAD.MOV.U32 R12, RZ, RZ, RZ ;  /* 0x000000ffff0c8224 */ /* 0x000fe400078e00ff */
[----:B------:R-:W-:Y:S02]  /*0900*/  @P0 IMAD.MOV.U32 R12, RZ, RZ, RZ ;  /* 0x000000ffff0c0224 */ /* 0x000fe400078e00ff */
[----:B------:R-:W-:Y:S01]  /*0910*/  @P0 IMAD.MOV.U32 R13, RZ, RZ, R2 ;  /* 0x000000ffff0d0224 */ /* 0x000fe200078e0002 */
[----:B------:R-:W-:Y:S06]  /*0920*/  BRA `(.L_x_5) ;  /* 0x0000000000147947 */ /* 0x000fec0003800000 */
.L_x_7:
[----:B------:R-:W-:Y:S01]  /*0930*/  LOP3.LUT R13, R5, 0x80000, RZ, 0xfc, !PT ;  /* 0x00080000050d7812 */ /* 0x000fe200078efcff */
[----:B------:R-:W-:Y:S01]  /*0940*/  IMAD.MOV.U32 R12, RZ, RZ, R4 ;  /* 0x000000ffff0c7224 */ /* 0x000fe200078e0004 */
[----:B------:R-:W-:Y:S06]  /*0950*/  BRA `(.L_x_5) ;  /* 0x0000000000087947 */ /* 0x000fec0003800000 */
.L_x_6:
[----:B------:R-:W-:Y:S01]  /*0960*/  LOP3.LUT R13, R7, 0x80000, RZ, 0xfc, !PT ;  /* 0x00080000070d7812 */ /* 0x000fe200078efcff */
[----:B------:R-:W-:-:S07]  /*0970*/  IMAD.MOV.U32 R12, RZ, RZ, R6 ;  /* 0x000000ffff0c7224 */ /* 0x000fce00078e0006 */
.L_x_5:
[----:B------:R-:W-:Y:S05]  /*0980*/  BSYNC.RECONVERGENT B1 ;  /* 0x0000000000017941 */ /* 0x000fea0003800200 */
.L_x_3:
[----:B------:R-:W-:Y:S02]  /*0990*/  IMAD.MOV.U32 R11, RZ, RZ, 0x0 ;  /* 0x00000000ff0b7424 */ /* 0x000fe400078e00ff */
[----:B------:R-:W-:Y:S02]  /*09a0*/  IMAD.MOV.U32 R2, RZ, RZ, R12 ;  /* 0x000000ffff027224 */ /* 0x000fe400078e000c */
[----:B------:R-:W-:Y:S01]  /*09b0*/  IMAD.MOV.U32 R3, RZ, RZ, R13 ;  /* 0x000000ffff037224 */ /* 0x000fe200078e000d */
[----:B------:R-:W-:Y:S06]  /*09c0*/  RET.REL.NODEC R10 `(_Z10batch_normPdS_dddddi) ;  /* 0xfffffff40a8c7950 */ /* 0x000fec0003c3ffff */
        .weak           $__internal_1_$__cuda_sm20_dsqrt_rn_f64_mediumpath_v1
        .type           $__internal_1_$__cuda_sm20_dsqrt_rn_f64_mediumpath_v1,@function
        .size           $__internal_1_$__cuda_sm20_dsqrt_rn_f64_mediumpath_v1,(.L_x_29 - $__internal_1_$__cuda_sm20_dsqrt_rn_f64_mediumpath_v1)
$__internal_1_$__cuda_sm20_dsqrt_rn_f64_mediumpath_v1:
[----:B------:R-:W-:Y:S01]  /*09d0*/  ISETP.GE.U32.AND P0, PT, R2, -0x3400000, PT ;  /* 0xfcc000000200780c */ /* 0x000fe20003f06070 */
[----:B------:R-:W-:-:S12]  /*09e0*/  IMAD.MOV.U32 R13, RZ, RZ, R17 ;  /* 0x000000ffff0d7224 */ /* 0x000fd800078e0011 */
[----:B------:R-:W-:Y:S05]  /*09f0*/  @!P0 BRA `(.L_x_8) ;  /* 0x0000000000208947 */ /* 0x000fea0003800000 */
[----:B------:R-:W-:-:S10]  /*0a00*/  DFMA.RM R10, R14, R12, R10 ;  /* 0x0000000c0e0a722b */ /* 0x000fd4000000400a */
[----:B------:R-:W-:-:S05]  /*0a10*/  IADD3 R2, P0, PT, R10, 0x1, RZ ;  /* 0x000000010a027810 */ /* 0x000fca0007f1e0ff */
[----:B------:R-:W-:-:S06]  /*0a20*/  IMAD.X R3, RZ, RZ, R11, P0 ;  /* 0x000000ffff037224 */ /* 0x000fcc00000e060b */
[----:B------:R-:W-:-:S08]  /*0a30*/  DFMA.RP R4, -R10, R2, R4 ;  /* 0x000000020a04722b */ /* 0x000fd00000008104 */
[----:B------:R-:W-:-:S06]  /*0a40*/  DSETP.GT.AND P0, PT, R4, RZ, PT ;  /* 0x000000ff0400722a */ /* 0x000fcc0003f04000 */
[----:B------:R-:W-:Y:S02]  /*0a50*/  FSEL R2, R2, R10, P0 ;  /* 0x0000000a02027208 */ /* 0x000fe40000000000 */
[----:B------:R-:W-:Y:S01]  /*0a60*/  FSEL R3, R3, R11, P0 ;  /* 0x0000000b03037208 */ /* 0x000fe20000000000 */
[----:B------:R-:W-:Y:S06]  /*0a70*/  BRA `(.L_x_9) ;  /* 0x0000000000647947 */ /* 0x000fec0003800000 */
.L_x_8:
[----:B------:R-:W-:-:S14]  /*0a80*/  DSETP.NE.AND P0, PT, R4, RZ, PT ;  /* 0x000000ff0400722a */ /* 0x000fdc0003f05000 */
[----:B------:R-:W-:Y:S05]  /*0a90*/  @!P0 BRA `(.L_x_10) ;  /* 0x0000000000588947 */ /* 0x000fea0003800000 */
[----:B------:R-:W-:-:S13]  /*0aa0*/  ISETP.GE.AND P0, PT, R5, RZ, PT ;  /* 0x000000ff0500720c */ /* 0x000fda0003f06270 */
[----:B------:R-:W-:Y:S02]  /*0ab0*/  @!P0 IMAD.MOV.U32 R2, RZ, RZ, 0x0 ;  /* 0x00000000ff028424 */ /* 0x000fe400078e00ff */
[----:B------:R-:W-:Y:S01]  /*0ac0*/  @!P0 IMAD.MOV.U32 R3, RZ, RZ, -0x80000 ;  /* 0xfff80000ff038424 */ /* 0x000fe200078e00ff */
[----:B------:R-:W-:Y:S06]  /*0ad0*/  @!P0 BRA `(.L_x_9) ;  /* 0x00000000004c8947 */ /* 0x000fec0003800000 */
[----:B------:R-:W-:-:S13]  /*0ae0*/  ISETP.GT.AND P0, PT, R5, 0x7fefffff, PT ;  /* 0x7fefffff0500780c */ /* 0x000fda0003f04270 */
[----:B------:R-:W-:Y:S05]  /*0af0*/  @P0 BRA `(.L_x_10) ;  /* 0x0000000000400947 */ /* 0x000fea0003800000 */
[----:B------:R-:W-:Y:S01]  /*0b00*/  DMUL R4, R4, 8.11296384146066816958e+31 ;  /* 0x4690000004047828 */ /* 0x000fe20000000000 */
[----:B------:R-:W-:Y:S02]  /*0b10*/  IMAD.MOV.U32 R2, RZ, RZ, RZ ;  /* 0x000000ffff027224 */ /* 0x000fe400078e00ff */
[----:B------:R-:W-:Y:S02]  /*0b20*/  IMAD.MOV.U32 R12, RZ, RZ, 0x0 ;  /* 0x00000000ff0c7424 */ /* 0x000fe400078e00ff */
[----:B------:R-:W-:Y:S01]  /*0b30*/  IMAD.MOV.U32 R13, RZ, RZ, 0x3fd80000 ;  /* 0x3fd80000ff0d7424 */ /* 0x000fe200078e00ff */
[----:B------:R-:W0:Y:S02]  /*0b40*/  MUFU.RSQ64H R3, R5 ;  /* 0x0000000500037308 */ /* 0x000e240000001c00 */
[----:B0-----:R-:W-:-:S08]  /*0b50*/  DMUL R10, R2, R2 ;  /* 0x00000002020a7228 */ /* 0x001fd00000000000 */
[----:B------:R-:W-:-:S08]  /*0b60*/  DFMA R10, R4, -R10, 1 ;  /* 0x3ff00000040a742b */ /* 0x000fd0000000080a */
[----:B------:R-:W-:Y:S02]  /*0b70*/  DFMA R12, R10, R12, 0.5 ;  /* 0x3fe000000a0c742b */ /* 0x000fe4000000000c */
[----:B------:R-:W-:-:S08]  /*0b80*/  DMUL R10, R2, R10 ;  /* 0x0000000a020a7228 */ /* 0x000fd00000000000 */
[----:B------:R-:W-:-:S08]  /*0b90*/  DFMA R10, R12, R10, R2 ;  /* 0x0000000a0c0a722b */ /* 0x000fd00000000002 */
[----:B------:R-:W-:Y:S02]  /*0ba0*/  DMUL R2, R4, R10 ;  /* 0x0000000a04027228 */ /* 0x000fe40000000000 */
[----:B------:R-:W-:-:S06]  /*0bb0*/  VIADD R11, R11, 0xfff00000 ;  /* 0xfff000000b0b7836 */ /* 0x000fcc0000000000 */
[----:B------:R-:W-:-:S08]  /*0bc0*/  DFMA R12, R2, -R2, R4 ;  /* 0x80000002020c722b */ /* 0x000fd00000000004 */
[----:B------:R-:W-:-:S10]  /*0bd0*/  DFMA R2, R10, R12, R2 ;  /* 0x0000000c0a02722b */ /* 0x000fd40000000002 */
[----:B------:R-:W-:Y:S01]  /*0be0*/  VIADD R3, R3, 0xfcb00000 ;  /* 0xfcb0000003037836 */ /* 0x000fe20000000000 */
[----:B------:R-:W-:Y:S06]  /*0bf0*/  BRA `(.L_x_9) ;  /* 0x0000000000047947 */ /* 0x000fec0003800000 */
.L_x_10:
[----:B------:R-:W-:-:S11]  /*0c00*/  DADD R2, R4, R4 ;  /* 0x0000000004027229 */ /* 0x000fd60000000004 */
.L_x_9:
[----:B------:R-:W-:-:S04]  /*0c10*/  IMAD.MOV.U32 R9, RZ, RZ, 0x0 ;  /* 0x00000000ff097424 */ /* 0x000fc800078e00ff */
[----:B------:R-:W-:Y:S05]  /*0c20*/  RET.REL.NODEC R8 `(_Z10batch_normPdS_dddddi) ;  /* 0xfffffff008f47950 */ /* 0x000fea0003c3ffff */
.L_x_11:
[----:B------:R-:W-:-:S00]  /*0c30*/  BRA `(.L_x_11) ;  /* 0xfffffffc00fc7947 */ /* 0x000fc0000383ffff */
[----:B------:R-:W-:-:S00]  /*0c40*/  NOP ;  /* 0x0000000000007918 */ /* 0x000fc00000000000 */
        /* <DEDUP_REMOVED lines=11> */
.L_x_29:


//--------------------- .text._Z16apply_activationPdS_ii --------------------------
	.section	.text._Z16apply_activationPdS_ii,"ax",@progbits
	.align	128
        .global         _Z16apply_activationPdS_ii
        .type           _Z16apply_activationPdS_ii,@function
        .size           _Z16apply_activationPdS_ii,(.L_x_30 - _Z16apply_activationPdS_ii)
        .other          _Z16apply_activationPdS_ii,@"STO_CUDA_ENTRY STV_DEFAULT"
_Z16apply_activationPdS_ii:
.text._Z16apply_activationPdS_ii:
        /* <DEDUP_REMOVED lines=8> */
[----:B------:R-:W0:Y:S01]  /*0080*/  LDC R4, c[0x0][0x394] ;  /* 0x0000e500ff047b82 */ /* 0x000e220000000800 */
[----:B------:R-:W-:Y:S01]  /*0090*/  IMAD.MOV.U32 R3, RZ, RZ, -0x1 ;  /* 0xffffffffff037424 */ /* 0x000fe200078e00ff */
[----:B------:R-:W1:Y:S04]  /*00a0*/  LDCU.64 UR4, c[0x0][0x358] ;  /* 0x00006b00ff0477ac */ /* 0x000e680008000a00 */
[----:B0-----:R-:W-:-:S05]  /*00b0*/  VIADDMNMX.U32 R2, R4, R3, 0x2, PT ;  /* 0x0000000204027446 */ /* 0x001fca0003800003 */
[----:B------:R-:W-:-:S04]  /*00c0*/  IMAD.SHL.U32 R5, R2, 0x4, RZ ;  /* 0x0000000402057824 */ /* 0x000fc800078e00ff */
[----:B------:R-:W0:Y:S02]  /*00d0*/  LDC R2, c[0x2][R5] ;  /* 0x0080000005027b82 */ /* 0x000e240000000800 */
[----:B0-----:R-:W-:-:S04]  /*00e0*/  SHF.R.S32.HI R3, RZ, 0x1f, R2 ;  /* 0x0000001fff037819 */ /* 0x001fc80000011402 */
.L_x_24:
[----:B-1----:R-:W-:Y:S05]  /*00f0*/  BRX R2 -0x100                                                            (*"BRANCH_TARGETS .L_x_25,.L_x_26,.L_x_27"*) ;  /* 0xfffffffc02c07949 */ /* 0x002fea000383ffff */
.L_x_27:
[----:B------:R-:W-:-:S13]  /*0100*/  ISETP.NE.AND P0, PT, R4, RZ, PT ;  /* 0x000000ff0400720c */ /* 0x000fda0003f05270 */
[----:B------:R-:W-:Y:S05]  /*0110*/  @P0 EXIT ;  /* 0x000000000000094d */ /* 0x000fea0003800000 */
[----:B------:R-:W0:Y:S02]  /*0120*/  LDC.64 R2, c[0x0][0x380] ;  /* 0x0000e000ff027b82 */ /* 0x000e240000000a00 */
[----:B0-----:R-:W-:-:S06]  /*0130*/  IMAD.WIDE R2, R0, 0x8, R2 ;  /* 0x0000000800027825 */ /* 0x001fcc00078e0202 */
[----:B------:R-:W2:Y:S01]  /*0140*/  LDG.E.64 R2, desc[UR4][R2.64] ;  /* 0x0000000402027981 */ /* 0x000ea2000c1e1b00 */
[----:B------:R-:W-:Y:S02]  /*0150*/  HFMA2 R5, -RZ, RZ, 1.9912109375, 0.00128841400146484375 ;  /* 0x3ff71547ff057431 */ /* 0x000fe400000001ff */
[----:B------:R-:W-:Y:S01]  /*0160*/  IMAD.MOV.U32 R4, RZ, RZ, 0x652b82fe ;  /* 0x652b82feff047424 */ /* 0x000fe200078e00ff */
[----:B------:R-:W-:Y:S01]  /*0170*/  UMOV UR6, 0xfefa39ef ;  /* 0xfefa39ef00067882 */ /* 0x000fe20000000000 */
[----:B------:R-:W-:Y:S01]  /*0180*/  UMOV UR7, 0x3fe62e42 ;  /* 0x3fe62e4200077882 */ /* 0x000fe20000000000 */
[----:B------:R-:W-:Y:S03]  /*0190*/  BSSY.RECONVERGENT B0, `(.L_x_12) ;  /* 0x0000037000007945 */ /* 0x000fe60003800200 */
[----:B--2---:R-:W-:Y:S02]  /*01a0*/  DFMA R4, R2, -R4, 6.75539944105574400000e+15 ;  /* 0x433800000204742b */ /* 0x004fe40000000804 */
[----:B------:R-:W-:-:S06]  /*01b0*/  DADD R10, -RZ, -R2 ;  /* 0x00000000ff0a7229 */ /* 0x000fcc0000000902 */
[----:B------:R-:W-:-:S04]  /*01c0*/  DADD R6, R4, -6.75539944105574400000e+15 ;  /* 0xc338000004067429 */ /* 0x000fc80000000000 */
[----:B------:R-:W-:-:S04]  /*01d0*/  FSETP.GEU.AND P0, PT, |R11|, 4.1917929649353027344, PT ;  /* 0x4086232b0b00780b */ /* 0x000fc80003f0e200 */
[----:B------:R-:W-:Y:S01]  /*01e0*/  DFMA R8, R6, -UR6, -R2 ;  /* 0x8000000606087c2b */ /* 0x000fe20008000802 */
[----:B------:R-:W-:Y:S01]  /*01f0*/  UMOV UR6, 0x3b39803f ;  /* 0x3b39803f00067882 */ /* 0x000fe20000000000 */
[----:B------:R-:W-:-:S06]  /*0200*/  UMOV UR7, 0x3c7abc9e ;  /* 0x3c7abc9e00077882 */ /* 0x000fcc0000000000 */
[----:B------:R-:W-:Y:S01]  /*0210*/  DFMA R6, R6, -UR6, R8 ;  /* 0x8000000606067c2b */ /* 0x000fe20008000008 */
[----:B------:R-:W-:Y:S01]  /*0220*/  UMOV UR6, 0x69ce2bdf ;  /* 0x69ce2bdf00067882 */ /* 0x000fe20000000000 */
[----:B------:R-:W-:Y:S01]  /*0230*/  IMAD.MOV.U32 R8, RZ, RZ, -0x35dec16 ;  /* 0xfca213eaff087424 */ /* 0x000fe200078e00ff */
[----:B------:R-:W-:Y:S01]  /*0240*/  UMOV UR7, 0x3e5ade15 ;  /* 0x3e5ade1500077882 */ /* 0x000fe20000000000 */
[----:B------:R-:W-:-:S06]  /*0250*/  IMAD.MOV.U32 R9, RZ, RZ, 0x3e928af3 ;  /* 0x3e928af3ff097424 */ /* 0x000fcc00078e00ff */
[----:B------:R-:W-:Y:S01]  /*0260*/  DFMA R8, R6, UR6, R8 ;  /* 0x0000000606087c2b */ /* 0x000fe20008000008 */
[----:B------:R-:W-:Y:S01]  /*0270*/  UMOV UR6, 0x62401315 ;  /* 0x6240131500067882 */ /* 0x000fe20000000000 */
[----:B------:R-:W-:-:S06]  /*0280*/  UMOV UR7, 0x3ec71dee ;  /* 0x3ec71dee00077882 */ /* 0x000fcc0000000000 */
[----:B------:R-:W-:Y:S01]  /*0290*/  DFMA R8, R6, R8, UR6 ;  /* 0x0000000606087e2b */ /* 0x000fe20008000008 */
        /* <DEDUP_REMOVED lines=20> */
[----:B------:R-:W-:-:S08]  /*03e0*/  DFMA R8, R6, R8, UR6 ;  /* 0x0000000606087e2b */ /* 0x000fd00008000008 */
[----:B------:R-:W-:-:S08]  /*03f0*/  DFMA R8, R6, R8, 1 ;  /* 0x3ff000000608742b */ /* 0x000fd00000000008 */
[----:B------:R-:W-:-:S10]  /*0400*/  DFMA R8, R6, R8, 1 ;  /* 0x3ff000000608742b */ /* 0x000fd40000000008 */
[----:B------:R-:W-:Y:S01]  /*0410*/  IMAD R7, R4, 0x100000, R9 ;  /* 0x0010000004077824 */ /* 0x000fe200078e0209 */
[----:B------:R-:W-:Y:S01]  /*0420*/  MOV R6, R8 ;  /* 0x0000000800067202 */ /* 0x000fe20000000f00 */
[----:B------:R-:W-:Y:S06]  /*0430*/  @!P0 BRA `(.L_x_13) ;  /* 0x0000000000308947 */ /* 0x000fec0003800000 */
[----:B------:R-:W-:Y:S01]  /*0440*/  FSETP.GEU.AND P1, PT, |R11|, 4.2275390625, PT ;  /* 0x408748000b00780b */ /* 0x000fe20003f2e200 */
[C---:B------:R-:W-:Y:S02]  /*0450*/  DADD R6, -R2.reuse, +INF ;  /* 0x7ff0000002067429 */ /* 0x040fe40000000100 */
[----:B------:R-:W-:-:S08]  /*0460*/  DSETP.GT.AND P0, PT, R2, RZ, PT ;  /* 0x000000ff0200722a */ /* 0x000fd00003f04000 */
[----:B------:R-:W-:Y:S02]  /*0470*/  FSEL R6, R6, RZ, !P0 ;  /* 0x000000ff06067208 */ /* 0x000fe40004000000 */
[----:B------:R-:W-:Y:S02]  /*0480*/  @!P1 LEA.HI R5, R4, R4, RZ, 0x1 ;  /* 0x0000000404059211 */ /* 0x000fe400078f08ff */
[----:B------:R-:W-:Y:S02]  /*0490*/  FSEL R7, R7, RZ, !P0 ;  /* 0x000000ff07077208 */ /* 0x000fe40004000000 */
[----:B------:R-:W-:-:S05]  /*04a0*/  @!P1 SHF.R.S32.HI R5, RZ, 0x1, R5 ;  /* 0x00000001ff059819 */ /* 0x000fca0000011405 */
[----:B------:R-:W-:Y:S02]  /*04b0*/  @!P1 IMAD.IADD R2, R4, 0x1, -R5 ;  /* 0x0000000104029824 */ /* 0x000fe400078e0a05 */
[----:B------:R-:W-:-:S03]  /*04c0*/  @!P1 IMAD R9, R5, 0x100000, R9 ;  /* 0x0010000005099824 */ /* 0x000fc600078e0209 */
[----:B------:R-:W-:Y:S01]  /*04d0*/  @!P1 LEA R3, R2, 0x3ff00000, 0x14 ;  /* 0x3ff0000002039811 */ /* 0x000fe200078ea0ff */
[----:B------:R-:W-:-:S06]  /*04e0*/  @!P1 IMAD.MOV.U32 R2, RZ, RZ, RZ ;  /* 0x000000ffff029224 */ /* 0x000fcc00078e00ff */
[----:B------:R-:W-:-:S11]  /*04f0*/  @!P1 DMUL R6, R8, R2 ;  /* 0x0000000208069228 */ /* 0x000fd60000000000 */
.L_x_13:
[----:B------:R-:W-:Y:S05]  /*0500*/  BSYNC.RECONVERGENT B0 ;  /* 0x0000000000007941 */ /* 0x000fea0003800200 */
.L_x_12:
[----:B------:R-:W-:Y:S01]  /*0510*/  DADD R8, R6, 1 ;  /* 0x3ff0000006087429 */ /* 0x000fe20000000000 */
[----:B------:R-:W-:Y:S05]  /*0520*/  BSSY.RECONVERGENT B0, `(.L_x_14) ;  /* 0x000000e000007945 */ /* 0x000fea0003800200 */
[----:B------:R-:W0:Y:S04]  /*0530*/  MUFU.RCP64H R3, R9 ;  /* 0x0000000900037308 */ /* 0x000e280000001800 */
[----:B------:R-:W-:-:S04]  /*0540*/  IADD3 R2, PT, PT, R9, 0x300402, RZ ;  /* 0x0030040209027810 */ /* 0x000fc80007ffe0ff */
[----:B------:R-:W-:Y:S02]  /*0550*/  FSETP.GEU.AND P0, PT, |R2|, 5.8789094863358348022e-39, PT ;  /* 0x004004020200780b */ /* 0x000fe40003f0e200 */
[----:B0-----:R-:W-:-:S08]  /*0560*/  DFMA R4, -R8, R2, 1 ;  /* 0x3ff000000804742b */ /* 0x001fd00000000102 */
[----:B------:R-:W-:-:S08]  /*0570*/  DFMA R4, R4, R4, R4 ;  /* 0x000000040404722b */ /* 0x000fd00000000004 */
[----:B------:R-:W-:-:S08]  /*0580*/  DFMA R4, R2, R4, R2 ;  /* 0x000000040204722b */ /* 0x000fd00000000002 */
[----:B------:R-:W-:-:S08]  /*0590*/  DFMA R6, -R8, R4, 1 ;  /* 0x3ff000000806742b */ /* 0x000fd00000000104 */
[----:B------:R-:W-:Y:S01]  /*05a0*/  DFMA R4, R4, R6, R4 ;  /* 0x000000060404722b */ /* 0x000fe20000000004 */
[----:B------:R-:W-:Y:S10]  /*05b0*/  @P0 BRA `(.L_x_15) ;  /* 0x0000000000100947 */ /* 0x000ff40003800000 */
[----:B------:R-:W-:-:S05]  /*05c0*/  LOP3.LUT R2, R9, 0x7fffffff, RZ, 0xc0, !PT ;  /* 0x7fffffff09027812 */ /* 0x000fca00078ec0ff */
[----:B------:R-:W-:Y:S01]  /*05d0*/  VIADD R3, R2, 0xfff00000 ;  /* 0xfff0000002037836 */ /* 0x000fe20000000000 */
[----:B------:R-:W-:-:S07]  /*05e0*/  MOV R2, 0x600 ;  /* 0x0000060000027802 */ /* 0x000fce0000000f00 */
[----:B------:R-:W-:Y:S05]  /*05f0*/  CALL.REL.NOINC `($__internal_2_$__cuda_sm20_dblrcp_rn_slowpath_v3) ;  /* 0x0000000800007944 */ /* 0x000fea0003c00000 */
.L_x_15:
[----:B------:R-:W-:Y:S05]  /*0600*/  BSYNC.RECONVERGENT B0 ;  /* 0x0000000000007941 */ /* 0x000fea0003800200 */
.L_x_14:
[----:B------:R-:W0:Y:S02]  /*0610*/  LDC.64 R2, c[0x0][0x388] ;  /* 0x0000e200ff027b82 */ /* 0x000e240000000a00 */
[----:B0-----:R-:W-:-:S05]  /*0620*/  IMAD.WIDE R2, R0, 0x8, R2 ;  /* 0x0000000800027825 */ /* 0x001fca00078e0202 */
[----:B------:R-:W-:Y:S01]  /*0630*/  STG.E.64 desc[UR4][R2.64], R4 ;  /* 0x0000000402007986 */ /* 0x000fe2000c101b04 */
[----:B------:R-:W-:Y:S05]  /*0640*/  EXIT ;  /* 0x000000000000794d */ /* 0x000fea0003800000 */
.L_x_25:
[----:B------:R-:W0:Y:S08]  /*0650*/  LDC.64 R2, c[0x0][0x380] ;  /* 0x0000e000ff027b82 */ /* 0x000e300000000a00 */
[----:B------:R-:W1:Y:S01]  /*0660*/  LDC.64 R6, c[0x0][0x388] ;  /* 0x0000e200ff067b82 */ /* 0x000e620000000a00 */
[----:B0-----:R-:W-:-:S05]  /*0670*/  IMAD.WIDE R4, R0, 0x8, R2 ;  /* 0x0000000800047825 */ /* 0x001fca00078e0202 */
[----:B------:R-:W2:Y:S01]  /*0680*/  LDG.E.64 R2, desc[UR4][R4.64] ;  /* 0x0000000404027981 */ /* 0x000ea2000c1e1b00 */
[----:B------:R-:W-:Y:S02]  /*0690*/  IMAD.MOV.U32 R8, RZ, RZ, RZ ;  /* 0x000000ffff087224 */ /* 0x000fe400078e00ff */
[----:B-1----:R-:W-:Y:S01]  /*06a0*/  IMAD.WIDE R6, R0, 0x8, R6 ;  /* 0x0000000800067825 */ /* 0x002fe200078e0206 */
[----:B--2---:R-:W-:-:S03]  /*06b0*/  DSETP.MAX.AND P0, P1, RZ, R2, PT ;  /* 0x00000002ff00722a */ /* 0x004fc6000390f000 */
[----:B------:R-:W-:Y:S01]  /*06c0*/  IMAD.MOV.U32 R11, RZ, RZ, R3 ;  /* 0x000000ffff0b7224 */ /* 0x000fe200078e0003 */
[----:B------:R-:W-:Y:S01]  /*06d0*/  MOV R9, R2 ;  /* 0x0000000200097202 */ /* 0x000fe20000000f00 */
[----:B------:R-:W-:-:S03]  /*06e0*/  IMAD.MOV.U32 R2, RZ, RZ, RZ ;  /* 0x000000ffff027224 */ /* 0x000fc600078e00ff */
[----:B------:R-:W-:Y:S02]  /*06f0*/  FSEL R13, R8, R11, P0 ;  /* 0x0000000b080d7208 */ /* 0x000fe40000000000 */
[----:B------:R-:W-:-:S04]  /*0700*/  SEL R2, R2, R9, P0 ;  /* 0x0000000902027207 */ /* 0x000fc80000000000 */
[----:B------:R-:W-:-:S05]  /*0710*/  @P1 LOP3.LUT R13, R11, 0x80000, RZ, 0xfc, !PT ;  /* 0x000800000b0d1812 */ /* 0x000fca00078efcff */
[----:B------:R-:W-:-:S05]  /*0720*/  IMAD.MOV.U32 R3, RZ, RZ, R13 ;  /* 0x000000ffff037224 */ /* 0x000fca00078e000d */
[----:B------:R-:W-:Y:S01]  /*0730*/  STG.E.64 desc[UR4][R6.64], R2 ;  /* 0x0000000206007986 */ /* 0x000fe2000c101b04 */
[----:B------:R-:W-:Y:S05]  /*0740*/  EXIT ;  /* 0x000000000000794d */ /* 0x000fea0003800000 */
.L_x_26:
[----:B------:R-:W0:Y:S02]  /*0750*/  LDC.64 R2, c[0x0][0x380] ;  /* 0x0000e000ff027b82 */ /* 0x000e240000000a00 */
[----:B0-----:R-:W-:-:S06]  /*0760*/  IMAD.WIDE R2, R0, 0x8, R2 ;  /* 0x0000000800027825 */ /* 0x001fcc00078e0202 */
[----:B------:R-:W2:Y:S01]  /*0770*/  LDG.E.64 R2, desc[UR4][R2.64] ;  /* 0x0000000402027981 */ /* 0x000ea2000c1e1b00 */
[----:B------:R-:W-:Y:S01]  /*0780*/  UMOV UR6, 0x24dd2f1a ;  /* 0x24dd2f1a00067882 */ /* 0x000fe20000000000 */
[----:B------:R-:W-:Y:S01]  /*0790*/  UMOV UR7, 0x3fe4f922 ;  /* 0x3fe4f92200077882 */ /* 0x000fe20000000000 */
[----:B------:R-:W-:Y:S01]  /*07a0*/  BSSY.RECONVERGENT B0, `(.L_x_16) ;  /* 0x0000061000007945 */ /* 0x000fe20003800200 */
[----:B--2---:R-:W-:Y:S02]  /*07b0*/  LOP3.LUT R5, R3, 0x7fffffff, RZ, 0xc0, !PT ;  /* 0x7fffffff03057812 */ /* 0x004fe400078ec0ff */
[----:B------:R-:W-:-:S06]  /*07c0*/  MOV R4, R2 ;  /* 0x0000000200047202 */ /* 0x000fcc0000000f00 */
[----:B------:R-:W-:-:S14]  /*07d0*/  DSETP.GE.AND P0, PT, R4, UR6, PT ;  /* 0x0000000604007e2a */ /* 0x000fdc000bf06000 */
[----:B------:R-:W-:Y:S05]  /*07e0*/  @!P0 BRA `(.L_x_17) ;  /* 0x0000000000e48947 */ /* 0x000fea0003800000 */
[----:B------:R-:W-:Y:S01]  /*07f0*/  DADD R8, R4, R4 ;  /* 0x0000000004087229 */ /* 0x000fe20000000004 */
[----:B------:R-:W-:Y:S01]  /*0800*/  UMOV UR6, 0xfefa39ef ;  /* 0xfefa39ef00067882 */ /* 0x000fe20000000000 */
[----:B------:R-:W-:Y:S01]  /*0810*/  UMOV UR7, 0x3fe62e42 ;  /* 0x3fe62e4200077882 */ /* 0x000fe20000000000 */
[----:B------:R-:W-:Y:S01]  /*0820*/  IMAD.MOV.U32 R10, RZ, RZ, -0x7649667 ;  /* 0xf89b6999ff0a7424 */ /* 0x000fe200078e00ff */
[----:B------:R-:W-:Y:S01]  /*0830*/  ISETP.GT.U32.AND P0, PT, R5, 0x40330fc1, PT ;  /* 0x40330fc10500780c */ /* 0x000fe20003f04070 */
[----:B------:R-:W-:Y:S01]  /*0840*/  IMAD.MOV.U32 R11, RZ, RZ, 0x3e928a27 ;  /* 0x3e928a27ff0b7424 */ /* 0x000fe200078e00ff */
[----:B------:R-:W0:Y:S02]  /*0850*/  F2F.F32.F64 R2, R8 ;  /* 0x0000000800027310 */ /* 0x000e240000301000 */
[----:B0-----:R-:W-:-:S06]  /*0860*/  FMUL R2, R2, 1.4426950216293334961 ;  /* 0x3fb8aa3b02027820 */ /* 0x001fcc0000400000 */
[----:B------:R-:W0:Y:S08]  /*0870*/  FRND R2, R2 ;  /* 0x0000000200027307 */ /* 0x000e300000201000 */
[----:B0-----:R0:W1:Y:S08]  /*0880*/  F2F.F64.F32 R6, R2 ;  /* 0x0000000200067310 */ /* 0x0010700000201800 */
[----:B0-----:R-:W0:Y:S01]  /*0890*/  MUFU.EX2 R2, R2 ;  /* 0x0000000200027308 */ /* 0x001e220000000800 */
[----:B-1----:R-:W-:Y:S01]  /*08a0*/  DFMA R6, R6, -UR6, R8 ;  /* 0x8000000606067c2b */ /* 0x002fe20008000008 */
[----:B------:R-:W-:Y:S01]  /*08b0*/  UMOV UR6, 0xa4741b81 ;  /* 0xa4741b8100067882 */ /* 0x000fe20000000000 */
[----:B------:R-:W-:-:S06]  /*08c0*/  UMOV UR7, 0x3e5ae904 ;  /* 0x3e5ae90400077882 */ /* 0x000fcc0000000000 */
[C---:B------:R-:W-:Y:S01]  /*08d0*/  DFMA R10, R6.reuse, UR6, R10 ;  /* 0x00000006060a7c2b */ /* 0x040fe2000800000a */
[----:B------:R-:W-:Y:S01]  /*08e0*/  UMOV UR6, 0x15ff7e07 ;  /* 0x15ff7e0700067882 */ /* 0x000fe20000000000 */
[----:B------:R-:W-:Y:S01]  /*08f0*/  UMOV UR7, 0x3ec71de7 ;  /* 0x3ec71de700077882 */ /* 0x000fe20000000000 */
[----:B0-----:R-:W0:Y:S05]  /*0900*/  F2F.F64.F32 R8, R2 ;  /* 0x0000000200087310 */ /* 0x001e2a0000201800 */
[----:B------:R-:W-:Y:S01]  /*0910*/  DFMA R10, R6, R10, UR6 ;  /* 0x00000006060a7e2b */ /* 0x000fe2000800000a */
[----:B------:R-:W-:Y:S01]  /*0920*/  UMOV UR6, 0x6b0ac45a ;  /* 0x6b0ac45a00067882 */ /* 0x000fe20000000000 */
[----:B------:R-:W-:-:S06]  /*0930*/  UMOV UR7, 0x3efa019a ;  /* 0x3efa019a00077882 */ /* 0x000fcc0000000000 */
[----:B------:R-:W-:Y:S01]  /*0940*/  DFMA R10, R6, R10, UR6 ;  /* 0x00000006060a7e2b */ /* 0x000fe2000800000a */
[----:B------:R-:W-:Y:S01]  /*0950*/  UMOV UR6, 0x17eed94f ;  /* 0x17eed94f00067882 */ /* 0x000fe20000000000 */
[----:B------:R-:W-:Y:S01]  /*0960*/  UMOV UR7, 0x3f2a01a0 ;  /* 0x3f2a01a000077882 */ /* 0x000fe20000000000 */
[----:B0-----:R-:W-:-:S05]  /*0970*/  DADD R12, -R8, 1 ;  /* 0x3ff00000080c7429 */ /* 0x001fca0000000100 */
        /* <DEDUP_REMOVED lines=16> */
[----:B------:R-:W-:-:S08]  /*0a80*/  DMUL R10, R6, R10 ;  /* 0x0000000a060a7228 */ /* 0x000fd00000000000 */
[----:B------:R-:W-:Y:S01]  /*0a90*/  DFMA R10, R6, R10, R6 ;  /* 0x0000000a060a722b */ /* 0x000fe20000000006 */
[----:B------:R-:W-:-:S07]  /*0aa0*/  MOV R6, RZ ;  /* 0x000000ff00067202 */ /* 0x000fce0000000f00 */
[----:B------:R-:W-:-:S08]  /*0ab0*/  DFMA R10, -R10, R8, R12 ;  /* 0x000000080a0a722b */ /* 0x000fd0000000010c */
[----:B------:R-:W-:-:S06]  /*0ac0*/  DADD R10, -R10, 2 ;  /* 0x400000000a0a7429 */ /* 0x000fcc0000000100 */
[----:B------:R-:W0:Y:S02]  /*0ad0*/  MUFU.RCP64H R7, R11 ;  /* 0x0000000b00077308 */ /* 0x000e240000001800 */
[----:B0-----:R-:W-:-:S08]  /*0ae0*/  DFMA R8, -R10, R6, 1 ;  /* 0x3ff000000a08742b */ /* 0x001fd00000000106 */
[----:B------:R-:W-:-:S08]  /*0af0*/  DFMA R8, R8, R8, R8 ;  /* 0x000000080808722b */ /* 0x000fd00000000008 */
[----:B------:R-:W-:Y:S01]  /*0b00*/  DFMA R8, R6, R8, R6 ;  /* 0x000000080608722b */ /* 0x000fe20000000006 */
[----:B------:R-:W-:Y:S02]  /*0b10*/  IMAD.MOV.U32 R6, RZ, RZ, 0x0 ;  /* 0x00000000ff067424 */ /* 0x000fe400078e00ff */
[----:B------:R-:W-:-:S06]  /*0b20*/  IMAD.MOV.U32 R7, RZ, RZ, 0x40000000 ;  /* 0x40000000ff077424 */ /* 0x000fcc00078e00ff */
[----:B------:R-:W-:-:S10]  /*0b30*/  DFMA R8, R8, -R6, 1 ;  /* 0x3ff000000808742b */ /* 0x000fd40000000806 */
[----:B------:R-:W-:Y:S02]  /*0b40*/  FSEL R5, R9, 1.875, !P0 ;  /* 0x3ff0000009057808 */ /* 0x000fe40004000000 */
[----:B------:R-:W-:Y:S02]  /*0b50*/  FSEL R2, R8, RZ, !P0 ;  /* 0x000000ff08027208 */ /* 0x000fe40004000000 */
[----:B------:R-:W-:Y:S01]  /*0b60*/  LOP3.LUT R3, R5, 0x80000000, R3, 0xb8, !PT ;  /* 0x8000000005037812 */ /* 0x000fe200078eb803 */
[----:B------:R-:W-:Y:S06]  /*0b70*/  BRA `(.L_x_18) ;  /* 0x00000000008c7947 */ /* 0x000fec0003800000 */
.L_x_17:
[----:B------:R-:W-:Y:S01]  /*0b80*/  DMUL R4, R2, R2 ;  /* 0x0000000202047228 */ /* 0x000fe20000000000 */
[----:B------:R-:W-:Y:S01]  /*0b90*/  MOV R6, 0x420afc3d ;  /* 0x420afc3d00067802 */ /* 0x000fe20000000f00 */
[----:B------:R-:W-:Y:S01]  /*0ba0*/  IMAD.MOV.U32 R7, RZ, RZ, 0x3f14359f ;  /* 0x3f14359fff077424 */ /* 0x000fe200078e00ff */
[----:B------:R-:W-:Y:S01]  /*0bb0*/  UMOV UR6, 0xe2f5e964 ;  /* 0xe2f5e96400067882 */ /* 0x000fe20000000000 */
[----:B------:R-:W-:-:S04]  /*0bc0*/  UMOV UR7, 0x3ef0bc46 ;  /* 0x3ef0bc4600077882 */ /* 0x000fc80000000000 */
[----:B------:R-:W-:Y:S01]  /*0bd0*/  DFMA R6, R4, -UR6, R6 ;  /* 0x8000000604067c2b */ /* 0x000fe20008000006 */
[----:B------:R-:W-:Y:S01]  /*0be0*/  UMOV UR6, 0x728c5d84 ;  /* 0x728c5d8400067882 */ /* 0x000fe20000000000 */
[----:B------:R-:W-:-:S06]  /*0bf0*/  UMOV UR7, 0x3f2df9f0 ;  /* 0x3f2df9f000077882 */ /* 0x000fcc0000000000 */
[----:B------:R-:W-:Y:S01]  /*0c00*/  DFMA R6, R4, R6, -UR6 ;  /* 0x8000000604067e2b */ /* 0x000fe20008000006 */
[----:B------:R-:W-:Y:S01]  /*0c10*/  UMOV UR6, 0xcec4f033 ;  /* 0xcec4f03300067882 */ /* 0x000fe20000000000 */
[----:B------:R-:W-:-:S06]  /*0c20*/  UMOV UR7, 0x3f4337d1 ;  /* 0x3f4337d100077882 */ /* 0x000fcc0000000000 */
[----:B------:R-:W-:Y:S01]  /*0c30*/  DFMA R6, R4, R6, UR6 ;  /* 0x0000000604067e2b */ /* 0x000fe20008000006 */
        /* <DEDUP_REMOVED lines=20> */
[----:B------:R-:W-:-:S08]  /*0d80*/  DFMA R6, R4, R6, -UR6 ;  /* 0x8000000604067e2b */ /* 0x000fd00008000006 */
[----:B------:R-:W-:-:S08]  /*0d90*/  DFMA R6, R4, R6, RZ ;  /* 0x000000060406722b */ /* 0x000fd000000000ff */
[----:B------:R-:W-:-:S11]  /*0da0*/  DFMA R2, R2, R6, R2 ;  /* 0x000000060202722b */ /* 0x000fd60000000002 */
.L_x_18:
[----:B------:R-:W-:Y:S05]  /*0db0*/  BSYNC.RECONVERGENT B0 ;  /* 0x0000000000007941 */ /* 0x000fea0003800200 */
.L_x_16:
[----:B------:R-:W0:Y:S02]  /*0dc0*/  LDC.64 R4, c[0x0][0x388] ;  /* 0x0000e200ff047b82 */ /* 0x000e240000000a00 */
[----:B0-----:R-:W-:-:S05]  /*0dd0*/  IMAD.WIDE R4, R0, 0x8, R4 ;  /* 0x0000000800047825 */ /* 0x001fca00078e0204 */
[----:B------:R-:W-:Y:S01]  /*0de0*/  STG.E.64 desc[UR4][R4.64], R2 ;  /* 0x0000000204007986 */ /* 0x000fe2000c101b04 */
[----:B------:R-:W-:Y:S05]  /*0df0*/  EXIT ;  /* 0x000000000000794d */ /* 0x000fea0003800000 */
        .weak           $__internal_2_$__cuda_sm20_dblrcp_rn_slowpath_v3
        .type           $__internal_2_$__cuda_sm20_dblrcp_rn_slowpath_v3,@function
        .size           $__internal_2_$__cuda_sm20_dblrcp_rn_slowpath_v3,(.L_x_30 - $__internal_2_$__cuda_sm20_dblrcp_rn_slowpath_v3)
$__internal_2_$__cuda_sm20_dblrcp_rn_slowpath_v3:
[----:B------:R-:W-:Y:S01]  /*0e00*/  IMAD.MOV.U32 R4, RZ, RZ, R8 ;  /* 0x000000ffff047224 */ /* 0x000fe200078e0008 */
[----:B------:R-:W-:Y:S01]  /*0e10*/  MOV R5, R9 ;  /* 0x0000000900057202 */ /* 0x000fe20000000f00 */
[----:B------:R-:W-:Y:S05]  /*0e20*/  BSSY.RECONVERGENT B1, `(.L_x_19) ;  /* 0x0000025000017945 */ /* 0x000fea0003800200 */
[----:B------:R-:W-:-:S14]  /*0e30*/  DSETP.GTU.AND P0, PT, |R4|, +INF , PT ;  /* 0x7ff000000400742a */ /* 0x000fdc0003f0c200 */
[----:B------:R-:W-:Y:S05]  /*0e40*/  @P0 BRA `(.L_x_20) ;  /* 0x0000000000800947 */ /* 0x000fea0003800000 */
[----:B------:R-:W-:-:S05]  /*0e50*/  LOP3.LUT R8, R9, 0x7fffffff, RZ, 0xc0, !PT ;  /* 0x7fffffff09087812 */ /* 0x000fca00078ec0ff */
[----:B------:R-:W-:-:S05]  /*0e60*/  VIADD R6, R8, 0xffffffff ;  /* 0xffffffff08067836 */ /* 0x000fca0000000000 */
[----:B------:R-:W-:-:S13]  /*0e70*/  ISETP.GE.U32.AND P0, PT, R6, 0x7fefffff, PT ;  /* 0x7fefffff0600780c */ /* 0x000fda0003f06070 */
[----:B------:R-:W-:Y:S01]  /*0e80*/  @P0 LOP3.LUT R7, R5, 0x7ff00000, RZ, 0x3c, !PT ;  /* 0x7ff0000005070812 */ /* 0x000fe200078e3cff */
[----:B------:R-:W-:Y:S01]  /*0e90*/  @P0 IMAD.MOV.U32 R6, RZ, RZ, RZ ;  /* 0x000000ffff060224 */ /* 0x000fe200078e00ff */
[----:B------:R-:W-:Y:S06]  /*0ea0*/  @P0 BRA `(.L_x_21) ;  /* 0x0000000000700947 */ /* 0x000fec0003800000 */
[----:B------:R-:W-:-:S13]  /*0eb0*/  ISETP.GE.U32.AND P0, PT, R8, 0x1000001, PT ;  /* 0x010000010800780c */ /* 0x000fda0003f06070 */
[----:B------:R-:W-:Y:S05]  /*0ec0*/  @!P0 BRA `(.L_x_22) ;  /* 0x0000000000388947 */ /* 0x000fea0003800000 */
[----:B------:R-:W-:Y:S01]  /*0ed0*/  IADD3 R7, PT, PT, R5, -0x3fe00000, RZ ;  /* 0xc020000005077810 */ /* 0x000fe20007ffe0ff */
[----:B------:R-:W-:Y:S02]  /*0ee0*/  IMAD.MOV.U32 R6, RZ, RZ, R4 ;  /* 0x000000ffff067224 */ /* 0x000fe400078e0004 */
[----:B------:R-:W-:Y:S01]  /*0ef0*/  IMAD.MOV.U32 R8, RZ, RZ, R3 ;  /* 0x000000ffff087224 */ /* 0x000fe200078e0003 */
[----:B------:R-:W0:Y:S05]  /*0f00*/  MUFU.RCP64H R9, R7 ;  /* 0x0000000700097308 */ /* 0x000e2a0000001800 */
[----:B0-----:R-:W-:-:S08]  /*0f10*/  DFMA R10, -R6, R8, 1 ;  /* 0x3ff00000060a742b */ /* 0x001fd00000000108 */
[----:B------:R-:W-:-:S08]  /*0f20*/  DFMA R10, R10, R10, R10 ;  /* 0x0000000a0a0a722b */ /* 0x000fd0000000000a */
[----:B------:R-:W-:-:S08]  /*0f30*/  DFMA R10, R8, R10, R8 ;  /* 0x0000000a080a722b */ /* 0x000fd00000000008 */
[----:B------:R-:W-:-:S08]  /*0f40*/  DFMA R8, -R6, R10, 1 ;  /* 0x3ff000000608742b */ /* 0x000fd0000000010a */
[----:B------:R-:W-:-:S08]  /*0f50*/  DFMA R8, R10, R8, R10 ;  /* 0x000000080a08722b */ /* 0x000fd0000000000a */
[----:B------:R-:W-:-:S08]  /*0f60*/  DMUL R8, R8, 2.2250738585072013831e-308 ;  /* 0x0010000008087828 */ /* 0x000fd00000000000 */
[----:B------:R-:W-:-:S08]  /*0f70*/  DFMA R4, -R4, R8, 1 ;  /* 0x3ff000000404742b */ /* 0x000fd00000000108 */
[----:B------:R-:W-:-:S08]  /*0f80*/  DFMA R4, R4, R4, R4 ;  /* 0x000000040404722b */ /* 0x000fd00000000004 */
[----:B------:R-:W-:Y:S01]  /*0f90*/  DFMA R6, R8, R4, R8 ;  /* 0x000000040806722b */ /* 0x000fe20000000008 */
[----:B------:R-:W-:Y:S10]  /*0fa0*/  BRA `(.L_x_21) ;  /* 0x0000000000307947 */ /* 0x000ff40003800000 */
.L_x_22:
[----:B------:R-:W-:Y:S01]  /*0fb0*/  DMUL R4, R4, 8.11296384146066816958e+31 ;  /* 0x4690000004047828 */ /* 0x000fe20000000000 */
[----:B------:R-:W-:-:S05]  /*0fc0*/  MOV R6, R3 ;  /* 0x0000000300067202 */ /* 0x000fca0000000f00 */
[----:B------:R-:W0:Y:S02]  /*0fd0*/  MUFU.RCP64H R7, R5 ;  /* 0x0000000500077308 */ /* 0x000e240000001800 */
[----:B0-----:R-:W-:-:S08]  /*0fe0*/  DFMA R8, -R4, R6, 1 ;  /* 0x3ff000000408742b */ /* 0x001fd00000000106 */
[----:B------:R-:W-:-:S08]  /*0ff0*/  DFMA R8, R8, R8, R8 ;  /* 0x000000080808722b */ /* 0x000fd00000000008 */
[----:B------:R-:W-:-:S08]  /*1000*/  DFMA R8, R6, R8, R6 ;  /* 0x000000080608722b */ /* 0x000fd00000000006 */
[----:B------:R-:W-:-:S08]  /*1010*/  DFMA R6, -R4, R8, 1 ;  /* 0x3ff000000406742b */ /* 0x000fd00000000108 */
[----:B------:R-:W-:-:S08]  /*1020*/  DFMA R6, R8, R6, R8 ;  /* 0x000000060806722b */ /* 0x000fd00000000008 */
[----:B------:R-:W-:Y:S01]  /*1030*/  DMUL R6, R6, 8.11296384146066816958e+31 ;  /* 0x4690000006067828 */ /* 0x000fe20000000000 */
[----:B------:R-:W-:Y:S10]  /*1040*/  BRA `(.L_x_21) ;  /* 0x0000000000087947 */ /* 0x000ff40003800000 */
.L_x_20:
[----:B------:R-:W-:Y:S01]  /*1050*/  LOP3.LUT R7, R5, 0x80000, RZ, 0xfc, !PT ;  /* 0x0008000005077812 */ /* 0x000fe200078efcff */
[----:B------:R-:W-:-:S07]  /*1060*/  IMAD.MOV.U32 R6, RZ, RZ, R4 ;  /* 0x000000ffff067224 */ /* 0x000fce00078e0004 */
.L_x_21:
[----:B------:R-:W-:Y:S05]  /*1070*/  BSYNC.RECONVERGENT B1 ;  /* 0x0000000000017941 */ /* 0x000fea0003800200 */
.L_x_19:
[----:B------:R-:W-:Y:S01]  /*1080*/  IMAD.MOV.U32 R3, RZ, RZ, 0x0 ;  /* 0x00000000ff037424 */ /* 0x000fe200078e00ff */
[----:B------:R-:W-:Y:S01]  /*1090*/  MOV R5, R7 ;  /* 0x0000000700057202 */ /* 0x000fe20000000f00 */
[----:B------:R-:W-:Y:S02]  /*10a0*/  IMAD.MOV.U32 R4, RZ, RZ, R6 ;  /* 0x000000ffff047224 */ /* 0x000fe400078e0006 */
[----:B------:R-:W-:Y:S05]  /*10b0*/  RET.REL.NODEC R2 `(_Z16apply_activationPdS_ii) ;  /* 0xffffffec02d07950 */ /* 0x000fea0003c3ffff */
.L_x_23:
        /* <DEDUP_REMOVED lines=12> */
.L_x_30:


//--------------------- .nv.shared.reserved.0     --------------------------
	.section	.nv.shared.reserved.0,"aw",@nobits
	.weak		__nv_reservedSMEM_offset_0_alias
	.size		__nv_reservedSMEM_offset_0_alias, 0, 64
	.other		__nv_reservedSMEM_offset_0_alias,@"STO_CUDA_RESERVED_SHARED STV_DEFAULT"
__nv_reservedSMEM_offset_0_alias:
	.zero		0
	.zero		64


//--------------------- .nv.constant0._Z10batch_normPdS_dddddi --------------------------
	.section	.nv.constant0._Z10batch_normPdS_dddddi,"a",@progbits
	.sectionflags	@""
	.align	4
.nv.constant0._Z10batch_normPdS_dddddi:
	.zero		956


//--------------------- .nv.constant0._Z16apply_activationPdS_ii --------------------------
	.section	.nv.constant0._Z16apply_activationPdS_ii,"a",@progbits
	.sectionflags	@""
	.align	4
.nv.constant0._Z16apply_activationPdS_ii:
	.zero		920


//--------------------- SYMBOLS --------------------------

	.type		.nv.reservedSmem.offset0,@object
	.size		.nv.reservedSmem.offset0,0x4
